def attn_fwd(
    Q,
    K,
    V,
    Out,
    Lse,
    sm_scale,
    stride_qz,
    stride_qh,
    stride_qm,
    stride_qk,
    stride_kz,
    stride_kh,
    stride_kn,
    stride_kk,
    stride_vz,
    stride_vh,
    stride_vn,
    stride_vk,
    stride_oz,
    stride_oh,
    stride_om,
    stride_ok,
    seqlen_q,
    seqlen_k,
    BLOCK_M: tl.constexpr,
    BLOCK_N: tl.constexpr,
    HEAD_DIM: tl.constexpr,
    CAUSAL: tl.constexpr,
):
    start_m = tl.program_id(0)
    off_hz = tl.program_id(1)
    q_off = off_hz * stride_qh
    k_off = off_hz * stride_kh
    v_off = off_hz * stride_vh
    offs_m = start_m * BLOCK_M + tl.arange(0, BLOCK_M)
    offs_d = tl.arange(0, HEAD_DIM)
    offs_n = tl.arange(0, BLOCK_N)
    q_ptrs = Q + q_off + offs_m[:, None] * stride_qm + offs_d[None, :] * stride_qk
    k_ptrs = K + k_off + offs_d[:, None] * stride_kk + offs_n[None, :] * stride_kn
    v_ptrs = V + v_off + offs_n[:, None] * stride_vn + offs_d[None, :] * stride_vk
    m_i = tl.full([BLOCK_M], float("-inf"), dtype=tl.float32)
    l_i = tl.zeros([BLOCK_M], dtype=tl.float32) + 1.0
    acc = tl.zeros([BLOCK_M, HEAD_DIM], dtype=tl.float32)
    q = tl.load(q_ptrs)
    acc, l_i, m_i = _attn_fwd_inner(
        acc,
        l_i,
        m_i,
        q,
        k_ptrs,
        v_ptrs,
        sm_scale,
        stride_kn,
        stride_vn,
        start_m,
        seqlen_k,
        BLOCK_M,
        BLOCK_N,
        HEAD_DIM,
        CAUSAL,
    )
    acc = acc / l_i[:, None]
    lse = m_i + tl.math.log2(l_i) / 1.4426950408889634
    o_ptrs = (
        Out
        + off_hz * stride_oh
        + offs_m[:, None] * stride_om
        + offs_d[None, :] * stride_ok
    )
    tl.store(o_ptrs, acc.to(Out.dtype.element_ty))
    tl.store(Lse + off_hz * seqlen_q + offs_m, lse)

# config = {"BLOCK_M": 256, "BLOCK_N": 128, "HEAD_DIM": 64, "arch": "sm_90", "causal": true, "dtype": "fp8e4m3", "num_stages": 2, "num_warps": 16}
# arch = sm_90


// ===== COMPILED SASS (sm_90a) =====

	.target	sm_90a

	.elftype	@"ET_EXEC"


//--------------------- .note.nv.tkinfo           --------------------------
	.section	.note.nv.tkinfo,"",@"SHT_NOTE"
	.sectionflags	@"SHF_NOTE_NV_TKINFO"
	.tkinfo
        /*0018*/ 	.word	0x00000002
        /*0030*/ 	.string	""
        /*0030*/ 	.string	"ptxas"
        /*0030*/ 	.string	"Cuda compilation tools, release 13.0, V13.0.88"
        /*0030*/ 	.string	"Build cuda_13.0.r13.0/compiler.36424714_0"
        /*0030*/ 	.string	"-v  -suppress-debug-info  -lineinfo  -arch sm_90a "



//--------------------- .note.nv.cuinfo           --------------------------
	.section	.note.nv.cuinfo,"",@"SHT_NOTE"
	.sectionflags	@"SHF_NOTE_NV_CUINFO"
        /*0018*/ 	.short	0x0002
        /*001a*/ 	.short	0x005a
        /*001c*/ 	.short	0x0082
	.zero		2


//--------------------- .nv.info                  --------------------------
	.section	.nv.info,"",@"SHT_CUDA_INFO"
	.align	4


	//----- nvinfo : EIATTR_REGCOUNT
	.align		4
        /*0000*/ 	.byte	0x04, 0x2f
        /*0002*/ 	.short	(.L_2 - .L_1)
	.align		4
.L_1:
        /*0004*/ 	.word	index@(attn_fwd)
        /*0008*/ 	.word	0x00000080


	//----- nvinfo : EIATTR_FRAME_SIZE
	.align		4
.L_2:
        /*000c*/ 	.byte	0x04, 0x11
        /*000e*/ 	.short	(.L_4 - .L_3)
	.align		4
.L_3:
        /*0010*/ 	.word	index@(attn_fwd)
        /*0014*/ 	.word	0x000001a8


	//----- nvinfo : EIATTR_MIN_STACK_SIZE
	.align		4
.L_4:
        /*0018*/ 	.byte	0x04, 0x12
        /*001a*/ 	.short	(.L_6 - .L_5)
	.align		4
.L_5:
        /*001c*/ 	.word	index@(attn_fwd)
        /*0020*/ 	.word	0x000001a8
.L_6:


//--------------------- .nv.compat                --------------------------
	.section	.nv.compat,"",@"SHT_CUDA_COMPAT_INFO"
	.align	4
        /*0000*/ 	.byte	0x02, 0x09, 0x01, 0x00, 0x02, 0x02, 0x04, 0x00, 0x02, 0x05, 0x05, 0x00, 0x03, 0x07, 0x01, 0x01
        /*0010*/ 	.byte	0x02, 0x03, 0x00, 0x00, 0x02, 0x06, 0x01, 0x00, 0x04, 0x0b, 0x08, 0x00, 0x00, 0x00, 0x00, 0x00
        /*0020*/ 	.byte	0x00, 0x00, 0x00, 0x00


//--------------------- .nv.info.attn_fwd         --------------------------
	.section	.nv.info.attn_fwd,"",@"SHT_CUDA_INFO"
	.sectionflags	@""
	.align	4


	//----- nvinfo : EIATTR_CUDA_API_VERSION
	.align		4
        /*0000*/ 	.byte	0x04, 0x37
        /*0002*/ 	.short	(.L_8 - .L_7)
.L_7:
        /*0004*/ 	.word	0x00000082


	//----- nvinfo : EIATTR_KPARAM_INFO
	.align		4
.L_8:
        /*0008*/ 	.byte	0x04, 0x17
        /*000a*/ 	.short	(.L_10 - .L_9)
.L_9:
        /*000c*/ 	.word	0x00000000
        /*0010*/ 	.short	0x0019
        /*0012*/ 	.short	0x0080
        /*0014*/ 	.byte	0x00, 0xf4, 0x21, 0x00


	//----- nvinfo : EIATTR_KPARAM_INFO
	.align		4
.L_10:
        /*0018*/ 	.byte	0x04, 0x17
        /*001a*/ 	.short	(.L_12 - .L_11)
.L_11:
        /*001c*/ 	.word	0x00000000
        /*0020*/ 	.short	0x0018
        /*0022*/ 	.short	0x0078
        /*0024*/ 	.byte	0x00, 0xf4, 0x21, 0x00


	//----- nvinfo : EIATTR_KPARAM_INFO
	.align		4
.L_12:
        /*0028*/ 	.byte	0x04, 0x17
        /*002a*/ 	.short	(.L_14 - .L_13)
.L_13:
        /*002c*/ 	.word	0x00000000
        /*0030*/ 	.short	0x0017
        /*0032*/ 	.short	0x0070
        /*0034*/ 	.byte	0x00, 0xf0, 0x11, 0x00


	//----- nvinfo : EIATTR_KPARAM_INFO
	.align		4
.L_14:
        /*0038*/ 	.byte	0x04, 0x17
        /*003a*/ 	.short	(.L_16 - .L_15)
.L_15:
        /*003c*/ 	.word	0x00000000
        /*0040*/ 	.short	0x0016
        /*0042*/ 	.short	0x006c
        /*0044*/ 	.byte	0x00, 0xf0, 0x11, 0x00


	//----- nvinfo : EIATTR_KPARAM_INFO
	.align		4
.L_16:
        /*0048*/ 	.byte	0x04, 0x17
        /*004a*/ 	.short	(.L_18 - .L_17)
.L_17:
        /*004c*/ 	.word	0x00000000
        /*0050*/ 	.short	0x0015
        /*0052*/ 	.short	0x0068
        /*0054*/ 	.byte	0x00, 0xf0, 0x11, 0x00


	//----- nvinfo : EIATTR_KPARAM_INFO
	.align		4
.L_18:
        /*0058*/ 	.byte	0x04, 0x17
        /*005a*/ 	.short	(.L_20 - .L_19)
.L_19:
        /*005c*/ 	.word	0x00000000
        /*0060*/ 	.short	0x0014
        /*0062*/ 	.short	0x0064
        /*0064*/ 	.byte	0x00, 0xf0, 0x11, 0x00


	//----- nvinfo : EIATTR_KPARAM_INFO
	.align		4
.L_20:
        /*0068*/ 	.byte	0x04, 0x17
        /*006a*/ 	.short	(.L_22 - .L_21)
.L_21:
        /*006c*/ 	.word	0x00000000
        /*0070*/ 	.short	0x0013
        /*0072*/ 	.short	0x0060
        /*0074*/ 	.byte	0x00, 0xf0, 0x11, 0x00


	//----- nvinfo : EIATTR_KPARAM_INFO
	.align		4
.L_22:
        /*0078*/ 	.byte	0x04, 0x17
        /*007a*/ 	.short	(.L_24 - .L_23)
.L_23:
        /*007c*/ 	.word	0x00000000
        /*0080*/ 	.short	0x0012
        /*0082*/ 	.short	0x005c
        /*0084*/ 	.byte	0x00, 0xf0, 0x11, 0x00


	//----- nvinfo : EIATTR_KPARAM_INFO
	.align		4
.L_24:
        /*0088*/ 	.byte	0x04, 0x17
        /*008a*/ 	.short	(.L_26 - .L_25)
.L_25:
        /*008c*/ 	.word	0x00000000
        /*0090*/ 	.short	0x0011
        /*0092*/ 	.short	0x0058
        /*0094*/ 	.byte	0x00, 0xf0, 0x11, 0x00


	//----- nvinfo : EIATTR_KPARAM_INFO
	.align		4
.L_26:
        /*0098*/ 	.byte	0x04, 0x17
        /*009a*/ 	.short	(.L_28 - .L_27)
.L_27:
        /*009c*/ 	.word	0x00000000
        /*00a0*/ 	.short	0x0010
        /*00a2*/ 	.short	0x0054
        /*00a4*/ 	.byte	0x00, 0xf0, 0x11, 0x00


	//----- nvinfo : EIATTR_KPARAM_INFO
	.align		4
.L_28:
        /*00a8*/ 	.byte	0x04, 0x17
        /*00aa*/ 	.short	(.L_30 - .L_29)
.L_29:
        /*00ac*/ 	.word	0x00000000
        /*00b0*/ 	.short	0x000f
        /*00b2*/ 	.short	0x0050
        /*00b4*/ 	.byte	0x00, 0xf0, 0x11, 0x00


	//----- nvinfo : EIATTR_KPARAM_INFO
	.align		4
.L_30:
        /*00b8*/ 	.byte	0x04, 0x17
        /*00ba*/ 	.short	(.L_32 - .L_31)
.L_31:
        /*00bc*/ 	.word	0x00000000
        /*00c0*/ 	.short	0x000e
        /*00c2*/ 	.short	0x004c
        /*00c4*/ 	.byte	0x00, 0xf0, 0x11, 0x00


	//----- nvinfo : EIATTR_KPARAM_INFO
	.align		4
.L_32:
        /*00c8*/ 	.byte	0x04, 0x17
        /*00ca*/ 	.short	(.L_34 - .L_33)
.L_33:
        /*00cc*/ 	.word	0x00000000
        /*00d0*/ 	.short	0x000d
        /*00d2*/ 	.short	0x0048
        /*00d4*/ 	.byte	0x00, 0xf0, 0x11, 0x00


	//----- nvinfo : EIATTR_KPARAM_INFO
	.align		4
.L_34:
        /*00d8*/ 	.byte	0x04, 0x17
        /*00da*/ 	.short	(.L_36 - .L_35)
.L_35:
        /*00dc*/ 	.word	0x00000000
        /*00e0*/ 	.short	0x000c
        /*00e2*/ 	.short	0x0044
        /*00e4*/ 	.byte	0x00, 0xf0, 0x11, 0x00


	//----- nvinfo : EIATTR_KPARAM_INFO
	.align		4
.L_36:
        /*00e8*/ 	.byte	0x04, 0x17
        /*00ea*/ 	.short	(.L_38 - .L_37)
.L_37:
        /*00ec*/ 	.word	0x00000000
        /*00f0*/ 	.short	0x000b
        /*00f2*/ 	.short	0x0040
        /*00f4*/ 	.byte	0x00, 0xf0, 0x11, 0x00


	//----- nvinfo : EIATTR_KPARAM_INFO
	.align		4
.L_38:
        /*00f8*/ 	.byte	0x04, 0x17
        /*00fa*/ 	.short	(.L_40 - .L_39)
.L_39:
        /*00fc*/ 	.word	0x00000000
        /*0100*/ 	.short	0x000a
        /*0102*/ 	.short	0x003c
        /*0104*/ 	.byte	0x00, 0xf0, 0x11, 0x00


	//----- nvinfo : EIATTR_KPARAM_INFO
	.align		4
.L_40:
        /*0108*/ 	.byte	0x04, 0x17
        /*010a*/ 	.short	(.L_42 - .L_41)
.L_41:
        /*010c*/ 	.word	0x00000000
        /*0110*/ 	.short	0x0009
        /*0112*/ 	.short	0x0038
        /*0114*/ 	.byte	0x00, 0xf0, 0x11, 0x00


	//----- nvinfo : EIATTR_KPARAM_INFO
	.align		4
.L_42:
        /*0118*/ 	.byte	0x04, 0x17
        /*011a*/ 	.short	(.L_44 - .L_43)
.L_43:
        /*011c*/ 	.word	0x00000000
        /*0120*/ 	.short	0x0008
        /*0122*/ 	.short	0x0034
        /*0124*/ 	.byte	0x00, 0xf0, 0x11, 0x00


	//----- nvinfo : EIATTR_KPARAM_INFO
	.align		4
.L_44:
        /*0128*/ 	.byte	0x04, 0x17
        /*012a*/ 	.short	(.L_46 - .L_45)
.L_45:
        /*012c*/ 	.word	0x00000000
        /*0130*/ 	.short	0x0007
        /*0132*/ 	.short	0x0030
        /*0134*/ 	.byte	0x00, 0xf0, 0x11, 0x00


	//----- nvinfo : EIATTR_KPARAM_INFO
	.align		4
.L_46:
        /*0138*/ 	.byte	0x04, 0x17
        /*013a*/ 	.short	(.L_48 - .L_47)
.L_47:
        /*013c*/ 	.word	0x00000000
        /*0140*/ 	.short	0x0006
        /*0142*/ 	.short	0x002c
        /*0144*/ 	.byte	0x00, 0xf0, 0x11, 0x00


	//----- nvinfo : EIATTR_KPARAM_INFO
	.align		4
.L_48:
        /*0148*/ 	.byte	0x04, 0x17
        /*014a*/ 	.short	(.L_50 - .L_49)
.L_49:
        /*014c*/ 	.word	0x00000000
        /*0150*/ 	.short	0x0005
        /*0152*/ 	.short	0x0028
        /*0154*/ 	.byte	0x00, 0xf0, 0x11, 0x00


	//----- nvinfo : EIATTR_KPARAM_INFO
	.align		4
.L_50:
        /*0158*/ 	.byte	0x04, 0x17
        /*015a*/ 	.short	(.L_52 - .L_51)
.L_51:
        /*015c*/ 	.word	0x00000000
        /*0160*/ 	.short	0x0004
        /*0162*/ 	.short	0x0020
        /*0164*/ 	.byte	0x00, 0xf4, 0x21, 0x00


	//----- nvinfo : EIATTR_KPARAM_INFO
	.align		4
.L_52:
        /*0168*/ 	.byte	0x04, 0x17
        /*016a*/ 	.short	(.L_54 - .L_53)
.L_53:
        /*016c*/ 	.word	0x00000000
        /*0170*/ 	.short	0x0003
        /*0172*/ 	.short	0x0018
        /*0174*/ 	.byte	0x00, 0xf4, 0x21, 0x00


	//----- nvinfo : EIATTR_KPARAM_INFO
	.align		4
.L_54:
        /*0178*/ 	.byte	0x04, 0x17
        /*017a*/ 	.short	(.L_56 - .L_55)
.L_55:
        /*017c*/ 	.word	0x00000000
        /*0180*/ 	.short	0x0002
        /*0182*/ 	.short	0x0010
        /*0184*/ 	.byte	0x00, 0xf4, 0x21, 0x00


	//----- nvinfo : EIATTR_KPARAM_INFO
	.align		4
.L_56:
        /*0188*/ 	.byte	0x04, 0x17
        /*018a*/ 	.short	(.L_58 - .L_57)
.L_57:
        /*018c*/ 	.word	0x00000000
        /*0190*/ 	.short	0x0001
        /*0192*/ 	.short	0x0008
        /*0194*/ 	.byte	0x00, 0xf4, 0x21, 0x00


	//----- nvinfo : EIATTR_KPARAM_INFO
	.align		4
.L_58:
        /*0198*/ 	.byte	0x04, 0x17
        /*019a*/ 	.short	(.L_60 - .L_59)
.L_59:
        /*019c*/ 	.word	0x00000000
        /*01a0*/ 	.short	0x0000
        /*01a2*/ 	.short	0x0000
        /*01a4*/ 	.byte	0x00, 0xf4, 0x21, 0x00


	//----- nvinfo : EIATTR_SPARSE_MMA_MASK
	.align		4
.L_60:
        /*01a8*/ 	.byte	0x03, 0x50
        /*01aa*/ 	.short	0x0000


	//----- nvinfo : EIATTR_MAXREG_COUNT
	.align		4
        /*01ac*/ 	.byte	0x03, 0x1b
        /*01ae*/ 	.short	0x0080


	//----- nvinfo : EIATTR_NUM_BARRIERS
	.align		4
        /*01b0*/ 	.byte	0x02, 0x4c
        /*01b2*/ 	.byte	0x01
	.zero		1


	//----- nvinfo : EIATTR_ANNOTATIONS
	.align		4
        /*01b4*/ 	.byte	0x04, 0x55
        /*01b6*/ 	.short	(.L_62 - .L_61)


	//   ....[0]....
.L_61:
        /*01b8*/ 	.word	0x00000001
        /*01bc*/ 	.byte	0x00, 0x0e, 0x00, 0x00, 0x01, 0x00, 0x00, 0x00, 0x20, 0x0e, 0x00, 0x00, 0x01, 0x00, 0x00, 0x00
        /* <DEDUP_REMOVED lines=108> */
        /*088c*/ 	.byte	0xf0, 0x66, 0x00, 0x00, 0x01, 0x00, 0x00, 0x00, 0x30, 0x67, 0x00, 0x00


	//----- nvinfo : EIATTR_MERCURY_ISA_VERSION
	.align		4
.L_62:
        /*0898*/ 	.byte	0x03, 0x5f
        /*089a*/ 	.short	0x0101


	//----- nvinfo : EIATTR_COOP_GROUP_MASK_REGIDS
	.align		4
        /*089c*/ 	.byte	0x04, 0x29
        /*089e*/ 	.short	(.L_64 - .L_63)


	//   ....[0]....
.L_63:
        /*08a0*/ 	.word	0xffffffff


	//   ....[1]....
        /*08a4*/ 	.word	0xffffffff


	//   ....[2]....
        /*08a8*/ 	.word	0xffffffff


	//   ....[3]....
        /*08ac*/ 	.word	0xffffffff


	//   ....[4]....
        /*08b0*/ 	.word	0xffffffff


	//   ....[5]....
        /*08b4*/ 	.word	0xffffffff


	//   ....[6]....
        /*08b8*/ 	.word	0xffffffff


	//   ....[7]....
        /*08bc*/ 	.word	0xffffffff


	//   ....[8]....
        /*08c0*/ 	.word	0xffffffff


	//   ....[9]....
        /*08c4*/ 	.word	0xffffffff


	//   ....[10]....
        /*08c8*/ 	.word	0xffffffff


	//   ....[11]....
        /*08cc*/ 	.word	0xffffffff


	//   ....[12]....
        /*08d0*/ 	.word	0xffffffff


	//   ....[13]....
        /*08d4*/ 	.word	0xffffffff


	//   ....[14]....
        /*08d8*/ 	.word	0xffffffff


	//   ....[15]....
        /*08dc*/ 	.word	0xffffffff


	//   ....[16]....
        /*08e0*/ 	.word	0xffffffff


	//   ....[17]....
        /*08e4*/ 	.word	0xffffffff


	//   ....[18]....
        /*08e8*/ 	.word	0xffffffff


	//   ....[19]....
        /*08ec*/ 	.word	0xffffffff


	//   ....[20]....
        /*08f0*/ 	.word	0xffffffff


	//   ....[21]....
        /*08f4*/ 	.word	0xffffffff


	//   ....[22]....
        /*08f8*/ 	.word	0xffffffff


	//   ....[23]....
        /*08fc*/ 	.word	0xffffffff


	//----- nvinfo : EIATTR_COOP_GROUP_INSTR_OFFSETS
	.align		4
.L_64:
        /*0900*/ 	.byte	0x04, 0x28
        /*0902*/ 	.short	(.L_66 - .L_65)


	//   ....[0]....
.L_65:
        /*0904*/ 	.word	0x00004550


	//   ....[1]....
        /*0908*/ 	.word	0x00004570


	//   ....[2]....
        /*090c*/ 	.word	0x00004cc0


	//   ....[3]....
        /*0910*/ 	.word	0x00004cf0


	//   ....[4]....
        /*0914*/ 	.word	0x00005b70


	//   ....[5]....
        /*0918*/ 	.word	0x00005b80


	//   ....[6]....
        /*091c*/ 	.word	0x00005b90


	//   ....[7]....
        /*0920*/ 	.word	0x00005ba0


	//   ....[8]....
        /*0924*/ 	.word	0x00005bb0


	//   ....[9]....
        /*0928*/ 	.word	0x00005bc0


	//   ....[10]....
        /*092c*/ 	.word	0x00005bd0


	//   ....[11]....
        /*0930*/ 	.word	0x00005be0


	//   ....[12]....
        /*0934*/ 	.word	0x00005c60


	//   ....[13]....
        /*0938*/ 	.word	0x00005c70


	//   ....[14]....
        /*093c*/ 	.word	0x00005c80


	//   ....[15]....
        /*0940*/ 	.word	0x00005c90


	//   ....[16]....
        /*0944*/ 	.word	0x00005ca0


	//   ....[17]....
        /*0948*/ 	.word	0x00005cb0


	//   ....[18]....
        /*094c*/ 	.word	0x00005cc0


	//   ....[19]....
        /*0950*/ 	.word	0x00005cd0


	//   ....[20]....
        /*0954*/ 	.word	0x00006520


	//   ....[21]....
        /*0958*/ 	.word	0x00006530


	//   ....[22]....
        /*095c*/ 	.word	0x00006570


	//   ....[23]....
        /*0960*/ 	.word	0x00006580


	//----- nvinfo : EIATTR_EXIT_INSTR_OFFSETS
	.align		4
.L_66:
        /*0964*/ 	.byte	0x04, 0x1c
        /*0966*/ 	.short	(.L_68 - .L_67)


	//   ....[0]....
.L_67:
        /*0968*/ 	.word	0x00008720


	//   ....[1]....
        /*096c*/ 	.word	0x00008750


	//----- nvinfo : EIATTR_REQNTID
	.align		4
.L_68:
        /*0970*/ 	.byte	0x04, 0x10
        /*0972*/ 	.short	(.L_70 - .L_69)
.L_69:
        /*0974*/ 	.word	0x00000200
        /*0978*/ 	.word	0x00000001
        /*097c*/ 	.word	0x00000001


	//----- nvinfo : EIATTR_CBANK_PARAM_SIZE
	.align		4
.L_70:
        /*0980*/ 	.byte	0x03, 0x19
        /*0982*/ 	.short	0x0088


	//----- nvinfo : EIATTR_PARAM_CBANK
	.align		4
        /*0984*/ 	.byte	0x04, 0x0a
        /*0986*/ 	.short	(.L_72 - .L_71)
	.align		4
.L_71:
        /*0988*/ 	.word	index@(.nv.constant0.attn_fwd)
        /*098c*/ 	.short	0x0210
        /*098e*/ 	.short	0x0088


	//----- nvinfo : EIATTR_SW_WAR
	.align		4
.L_72:
        /*0990*/ 	.byte	0x04, 0x36
        /*0992*/ 	.short	(.L_74 - .L_73)
.L_73:
        /*0994*/ 	.word	0x00000008
.L_74:


//--------------------- .nv.callgraph             --------------------------
	.section	.nv.callgraph,"",@"SHT_CUDA_CALLGRAPH"
	.align	4
	.sectionentsize	8
	.align		4
        /*0000*/ 	.word	0x00000000
	.align		4
        /*0004*/ 	.word	0xffffffff
	.align		4
        /*0008*/ 	.word	0x00000000
	.align		4
        /*000c*/ 	.word	0xfffffffe
	.align		4
        /*0010*/ 	.word	0x00000000
	.align		4
        /*0014*/ 	.word	0xfffffffd
	.align		4
        /*0018*/ 	.word	0x00000000
	.align		4
        /*001c*/ 	.word	0xfffffffc


//--------------------- .nv.constant4             --------------------------
	.section	.nv.constant4,"a",@progbits
	.align	8
	.align		8
.nv.constant4:
        /*0000*/ 	.dword	_$_str


//--------------------- .text.attn_fwd            --------------------------
	.section	.text.attn_fwd,"ax",@progbits
	.align	128
        .global         attn_fwd
        .type           attn_fwd,@function
        .size           attn_fwd,(.L_x_3 - attn_fwd)
        .other          attn_fwd,@"STO_CUDA_ENTRY STV_DEFAULT"
attn_fwd:
.text.attn_fwd:
[----:B------:R-:W0:Y:S01]  /*0000*/  LDC R1, c[0x0][0x28] ;  /* 0x00000a00ff017b82 */ /* 0x000e220000000800 */
[----:B------:R-:W1:Y:S07]  /*0010*/  S2R R0, SR_CTAID.X ;  /* 0x0000000000007919 */ /* 0x000e6e0000002500 */
[----:B------:R-:W2:Y:S01]  /*0020*/  S2UR UR16, SR_CTAID.Y ;  /* 0x00000000001079c3 */ /* 0x000ea20000002600 */
[----:B------:R-:W-:Y:S01]  /*0030*/  ULDC.64 UR4, c[0x0][0x240] ;  /* 0x0000900000047ab9 */ /* 0x000fe20000000a00 */
[----:B------:R-:W-:Y:S01]  /*0040*/  ULDC.64 UR20, c[0x0][0x208] ;  /* 0x0000820000147ab9 */ /* 0x000fe20000000a00 */
[----:B------:R-:W1:Y:S01]  /*0050*/  S2R R120, SR_TID.X ;  /* 0x0000000000787919 */ /* 0x000e620000002100 */
[----:B0-----:R-:W-:-:S04]  /*0060*/  VIADD R1, R1, 0xfffffe58 ;  /* 0xfffffe5801017836 */ /* 0x001fc80000000000 */
[----:B------:R-:W0:Y:S08]  /*0070*/  LDC.64 R4, c[0x0][0x210] ;  /* 0x00008400ff047b82 */ /* 0x000e300000000a00 */
[----:B------:R-:W3:Y:S01]  /*0080*/  LDC R7, c[0x0][0x248] ;  /* 0x00009200ff077b82 */ /* 0x000ee20000000800 */
[----:B--2---:R-:W-:Y:S01]  /*0090*/  UIMAD UR4, UR16, UR4, URZ ;  /* 0x00000004100472a4 */ /* 0x004fe2000f8e023f */
[----:B-1----:R-:W-:-:S02]  /*00a0*/  PRMT R2, R120, 0x6540, R0 ;  /* 0x0000654078027816 */ /* 0x002fc40000000000 */
[----:B------:R-:W-:-:S03]  /*00b0*/  LEA.HI R6, R120, 0x2, RZ, 0x18 ;  /* 0x0000000278067811 */ /* 0x000fc600078fc0ff */
[----:B------:R-:W-:Y:S01]  /*00c0*/  IMAD R3, R2, UR5, RZ ;  /* 0x0000000502037c24 */ /* 0x000fe2000f8e02ff */
[----:B------:R-:W-:Y:S01]  /*00d0*/  SHF.R.U32.HI R2, RZ, 0x8, R120 ;  /* 0x00000008ff027819 */ /* 0x000fe20000011678 */
[----:B------:R-:W-:-:S03]  /*00e0*/  USHF.R.S32.HI UR5, URZ, 0x1f, UR4 ;  /* 0x0000001f3f057899 */ /* 0x000fc60008011404 */
[----:B0-----:R-:W-:Y:S02]  /*00f0*/  IADD3 R4, P0, P1, R3, UR4, R4 ;  /* 0x0000000403047c10 */ /* 0x001fe4000f91e004 */
[----:B------:R-:W-:Y:S02]  /*0100*/  SHF.R.S32.HI R8, RZ, 0x1f, R3 ;  /* 0x0000001fff087819 */ /* 0x000fe40000011403 */
[----:B------:R-:W-:Y:S02]  /*0110*/  SGXT.U32 R2, R2, 0x1 ;  /* 0x000000010202781a */ /* 0x000fe40000000000 */
[----:B------:R-:W-:Y:S01]  /*0120*/  IADD3.X R3, R8, UR5, R5, P0, P1 ;  /* 0x0000000508037c10 */ /* 0x000fe200087e2405 */
[-C--:B---3--:R-:W-:Y:S01]  /*0130*/  IMAD R5, R6, R7.reuse, RZ ;  /* 0x0000000706057224 */ /* 0x088fe200078e02ff */
[----:B------:R-:W-:Y:S01]  /*0140*/  LEA.HI R8, R120, 0x6, RZ, 0x18 ;  /* 0x0000000678087811 */ /* 0x000fe200078fc0ff */
[----:B------:R-:W-:Y:S01]  /*0150*/  IMAD R28, R2, R7, RZ ;  /* 0x00000007021c7224 */ /* 0x000fe200078e02ff */
[----:B------:R-:W-:-:S02]  /*0160*/  LEA.HI R6, R120, 0xa, RZ, 0x18 ;  /* 0x0000000a78067811 */ /* 0x000fc400078fc0ff */
[----:B------:R-:W-:Y:S01]  /*0170*/  LEA.HI R22, R120, 0x16, RZ, 0x18 ;  /* 0x0000001678167811 */ /* 0x000fe200078fc0ff */
[-C--:B------:R-:W-:Y:S01]  /*0180*/  IMAD R9, R8, R7.reuse, RZ ;  /* 0x0000000708097224 */ /* 0x080fe200078e02ff */
[-C--:B------:R-:W-:Y:S01]  /*0190*/  IADD3 R10, P0, R28, R4.reuse, RZ ;  /* 0x000000041c0a7210 */ /* 0x080fe20007f1e0ff */
[-C--:B------:R-:W-:Y:S01]  /*01a0*/  IMAD R17, R6, R7.reuse, RZ ;  /* 0x0000000706117224 */ /* 0x080fe200078e02ff */
[CC--:B------:R-:W-:Y:S02]  /*01b0*/  IADD3 R12, P1, R5.reuse, R4.reuse, RZ ;  /* 0x00000004050c7210 */ /* 0x0c0fe40007f3e0ff */
[----:B------:R-:W-:Y:S01]  /*01c0*/  LEA.HI R8, R120, 0xe, RZ, 0x18 ;  /* 0x0000000e78087811 */ /* 0x000fe200078fc0ff */
[----:B------:R-:W-:Y:S01]  /*01d0*/  IMAD R23, R22, R7, RZ ;  /* 0x0000000716177224 */ /* 0x000fe200078e02ff */
[-C--:B------:R-:W-:Y:S02]  /*01e0*/  LEA.HI.X.SX32 R11, R28, R3.reuse, 0x1, P0 ;  /* 0x000000031c0b7211 */ /* 0x080fe400000f0eff */
[----:B------:R-:W-:Y:S01]  /*01f0*/  LEA.HI.X.SX32 R13, R5, R3, 0x1, P1 ;  /* 0x00000003050d7211 */ /* 0x000fe200008f0eff */
[----:B------:R-:W-:Y:S01]  /*0200*/  IMAD R19, R8, R7, RZ ;  /* 0x0000000708137224 */ /* 0x000fe200078e02ff */
[-C--:B------:R-:W-:Y:S01]  /*0210*/  IADD3 R14, P0, R9, R4.reuse, RZ ;  /* 0x00000004090e7210 */ /* 0x080fe20007f1e0ff */
[----:B------:R0:W2:Y:S01]  /*0220*/  LDG.E.U8 R5, desc[UR20][R10.64] ;  /* 0x000000140a057981 */ /* 0x0000a2000c1e1100 */
[----:B------:R-:W-:-:S02]  /*0230*/  IADD3 R16, P1, R17, R4, RZ ;  /* 0x0000000411107210 */ /* 0x000fc40007f3e0ff */
[C---:B------:R-:W-:Y:S01]  /*0240*/  LEA.HI R20, R120.reuse, 0x12, RZ, 0x18 ;  /* 0x0000001278147811 */ /* 0x040fe200078fc0ff */
[----:B------:R1:W3:Y:S01]  /*0250*/  LDG.E.U8 R6, desc[UR20][R12.64] ;  /* 0x000000140c067981 */ /* 0x0002e2000c1e1100 */
[----:B------:R-:W-:Y:S02]  /*0260*/  LEA.HI R22, R120, 0x1e, RZ, 0x18 ;  /* 0x0000001e78167811 */ /* 0x000fe400078fc0ff */
[-C--:B------:R-:W-:Y:S02]  /*0270*/  LEA.HI.X.SX32 R15, R9, R3.reuse, 0x1, P0 ;  /* 0x00000003090f7211 */ /* 0x080fe400000f0eff */
[----:B------:R-:W-:Y:S01]  /*0280*/  LEA.HI.X.SX32 R17, R17, R3, 0x1, P1 ;  /* 0x0000000311117211 */ /* 0x000fe200008f0eff */
[-C--:B0-----:R-:W-:Y:S01]  /*0290*/  IMAD R11, R20, R7.reuse, RZ ;  /* 0x00000007140b7224 */ /* 0x081fe200078e02ff */
[-C--:B------:R-:W-:Y:S01]  /*02a0*/  IADD3 R18, P0, R19, R4.reuse, RZ ;  /* 0x0000000413127210 */ /* 0x080fe20007f1e0ff */
[----:B------:R-:W-:Y:S01]  /*02b0*/  IMAD R22, R22, R7, RZ ;  /* 0x0000000716167224 */ /* 0x000fe200078e02ff */
[----:B------:R-:W-:Y:S01]  /*02c0*/  LEA.HI R24, R120, 0x1a, RZ, 0x18 ;  /* 0x0000001a78187811 */ /* 0x000fe200078fc0ff */
[----:B------:R0:W4:Y:S01]  /*02d0*/  LDG.E.U8 R8, desc[UR20][R14.64] ;  /* 0x000000140e087981 */ /* 0x000122000c1e1100 */
[----:B-1----:R-:W-:-:S02]  /*02e0*/  IADD3 R12, P1, R23, R4, RZ ;  /* 0x00000004170c7210 */ /* 0x002fc40007f3e0ff */
[-C--:B------:R-:W-:Y:S01]  /*02f0*/  LEA.HI.X.SX32 R19, R19, R3.reuse, 0x1, P0 ;  /* 0x0000000313137211 */ /* 0x080fe200000f0eff */
[----:B------:R1:W5:Y:S01]  /*0300*/  LDG.E.U8 R9, desc[UR20][R16.64] ;  /* 0x0000001410097981 */ /* 0x000362000c1e1100 */
[----:B------:R-:W-:Y:S02]  /*0310*/  LEA.HI.X.SX32 R13, R23, R3, 0x1, P1 ;  /* 0x00000003170d7211 */ /* 0x000fe400008f0eff */
[-C--:B------:R-:W-:Y:S01]  /*0320*/  IADD3 R20, P0, R11, R4.reuse, RZ ;  /* 0x000000040b147210 */ /* 0x080fe20007f1e0ff */
[----:B------:R1:W5:Y:S01]  /*0330*/  LDG.E.U8 R10, desc[UR20][R18.64] ;  /* 0x00000014120a7981 */ /* 0x000362000c1e1100 */
[----:B0-----:R-:W-:Y:S01]  /*0340*/  IMAD R15, R24, R7, RZ ;  /* 0x00000007180f7224 */ /* 0x001fe200078e02ff */
[----:B------:R-:W-:Y:S02]  /*0350*/  LEA.HI R24, R120, 0x22, RZ, 0x18 ;  /* 0x0000002278187811 */ /* 0x000fe400078fc0ff */
[----:B------:R-:W5:Y:S01]  /*0360*/  LDG.E.U8 R12, desc[UR20][R12.64] ;  /* 0x000000140c0c7981 */ /* 0x000f62000c1e1100 */
[----:B-1----:R-:W-:-:S02]  /*0370*/  IADD3 R16, P1, R22, R4, RZ ;  /* 0x0000000416107210 */ /* 0x002fc40007f3e0ff */
[-C--:B------:R-:W-:Y:S02]  /*0380*/  LEA.HI.X.SX32 R21, R11, R3.reuse, 0x1, P0 ;  /* 0x000000030b157211 */ /* 0x080fe400000f0eff */
[----:B------:R-:W-:Y:S01]  /*0390*/  LEA.HI.X.SX32 R17, R22, R3, 0x1, P1 ;  /* 0x0000000316117211 */ /* 0x000fe200008f0eff */
[----:B------:R-:W-:Y:S01]  /*03a0*/  IMAD R19, R24, R7, RZ ;  /* 0x0000000718137224 */ /* 0x000fe200078e02ff */
[C---:B------:R-:W-:Y:S01]  /*03b0*/  LEA.HI R22, R120.reuse, 0x26, RZ, 0x18 ;  /* 0x0000002678167811 */ /* 0x040fe200078fc0ff */
[----:B------:R0:W5:Y:S01]  /*03c0*/  LDG.E.U8 R11, desc[UR20][R20.64] ;  /* 0x00000014140b7981 */ /* 0x000162000c1e1100 */
[C---:B------:R-:W-:Y:S02]  /*03d0*/  IADD3 R14, P0, R15.reuse, R4, RZ ;  /* 0x000000040f0e7210 */ /* 0x040fe40007f1e0ff */
[----:B------:R-:W-:Y:S01]  /*03e0*/  LEA.HI R24, R120, 0x2a, RZ, 0x18 ;  /* 0x0000002a78187811 */ /* 0x000fe200078fc0ff */
[----:B------:R1:W5:Y:S01]  /*03f0*/  LDG.E.U8 R37, desc[UR20][R16.64] ;  /* 0x0000001410257981 */ /* 0x000362000c1e1100 */
[----:B------:R-:W-:-:S02]  /*0400*/  LEA.HI.X.SX32 R15, R15, R3, 0x1, P0 ;  /* 0x000000030f0f7211 */ /* 0x000fc400000f0eff */
[CC--:B------:R-:W-:Y:S01]  /*0410*/  IADD3 R18, P0, R19.reuse, R4.reuse, RZ ;  /* 0x0000000413127210 */ /* 0x0c0fe20007f1e0ff */
[-C--:B0-----:R-:W-:Y:S01]  /*0420*/  IMAD R21, R22, R7.reuse, RZ ;  /* 0x0000000716157224 */ /* 0x081fe200078e02ff */
[----:B------:R-:W-:Y:S01]  /*0430*/  LEA.HI R22, R120, 0x2e, RZ, 0x18 ;  /* 0x0000002e78167811 */ /* 0x000fe200078fc0ff */
[----:B------:R-:W-:Y:S01]  /*0440*/  IMAD R23, R24, R7, RZ ;  /* 0x0000000718177224 */ /* 0x000fe200078e02ff */
[----:B------:R0:W5:Y:S01]  /*0450*/  LDG.E.U8 R35, desc[UR20][R14.64] ;  /* 0x000000140e237981 */ /* 0x000162000c1e1100 */
[----:B------:R-:W-:Y:S02]  /*0460*/  LEA.HI.X.SX32 R19, R19, R3, 0x1, P0 ;  /* 0x0000000313137211 */ /* 0x000fe400000f0eff */
[----:B------:R-:W-:Y:S01]  /*0470*/  LEA.HI R24, R120, 0x32, RZ, 0x18 ;  /* 0x0000003278187811 */ /* 0x000fe200078fc0ff */
[-C--:B------:R-:W-:Y:S01]  /*0480*/  IMAD R13, R22, R7.reuse, RZ ;  /* 0x00000007160d7224 */ /* 0x080fe200078e02ff */
[----:B------:R-:W-:Y:S01]  /*0490*/  IADD3 R20, P0, R21, R4, RZ ;  /* 0x0000000415147210 */ /* 0x000fe20007f1e0ff */
[----:B-1----:R-:W-:Y:S01]  /*04a0*/  IMAD R16, R7, 0x4, R28 ;  /* 0x0000000407107824 */ /* 0x002fe200078e021c */
[----:B------:R1:W5:Y:S01]  /*04b0*/  LDG.E.U8 R39, desc[UR20][R18.64] ;  /* 0x0000001412277981 */ /* 0x000362000c1e1100 */
[----:B0-----:R-:W-:Y:S01]  /*04c0*/  LEA.HI R14, R120, 0x36, RZ, 0x18 ;  /* 0x00000036780e7811 */ /* 0x001fe200078fc0ff */
[----:B------:R-:W-:Y:S01]  /*04d0*/  IMAD R15, R24, R7, RZ ;  /* 0x00000007180f7224 */ /* 0x000fe200078e02ff */
[----:B------:R-:W-:-:S02]  /*04e0*/  LEA.HI.X.SX32 R21, R21, R3, 0x1, P0 ;  /* 0x0000000315157211 */ /* 0x000fc400000f0eff */
[-C--:B------:R-:W-:Y:S01]  /*04f0*/  IADD3 R24, P0, R13, R4.reuse, RZ ;  /* 0x000000040d187210 */ /* 0x080fe20007f1e0ff */
[----:B------:R-:W-:Y:S01]  /*0500*/  IMAD R14, R14, R7, RZ ;  /* 0x000000070e0e7224 */ /* 0x000fe200078e02ff */
[-C--:B------:R-:W-:Y:S01]  /*0510*/  IADD3 R22, P1, R23, R4.reuse, RZ ;  /* 0x0000000417167210 */ /* 0x080fe20007f3e0ff */
[----:B-1----:R-:W-:Y:S01]  /*0520*/  IMAD R18, R7, 0x4, R16 ;  /* 0x0000000407127824 */ /* 0x002fe200078e0210 */
[-C--:B------:R-:W-:Y:S01]  /*0530*/  LEA.HI.X.SX32 R25, R13, R3.reuse, 0x1, P0 ;  /* 0x000000030d197211 */ /* 0x080fe200000f0eff */
[----:B------:R-:W5:Y:S01]  /*0540*/  LDG.E.U8 R41, desc[UR20][R20.64] ;  /* 0x0000001414297981 */ /* 0x000f62000c1e1100 */
[-C--:B------:R-:W-:Y:S02]  /*0550*/  IADD3 R28, P0, R14, R4.reuse, RZ ;  /* 0x000000040e1c7210 */ /* 0x080fe40007f1e0ff */
[----:B------:R-:W-:Y:S01]  /*0560*/  LEA.HI.X.SX32 R23, R23, R3, 0x1, P1 ;  /* 0x0000000317177211 */ /* 0x000fe200008f0eff */
[----:B------:R-:W5:Y:S01]  /*0570*/  LDG.E.U8 R44, desc[UR20][R24.64] ;  /* 0x00000014182c7981 */ /* 0x000f62000c1e1100 */
[----:B------:R-:W-:-:S02]  /*0580*/  IADD3 R26, P1, R15, R4, RZ ;  /* 0x000000040f1a7210 */ /* 0x000fc40007f3e0ff */
[-C--:B------:R-:W-:Y:S01]  /*0590*/  LEA.HI.X.SX32 R29, R14, R3.reuse, 0x1, P0 ;  /* 0x000000030e1d7211 */ /* 0x080fe200000f0eff */
[----:B------:R0:W5:Y:S01]  /*05a0*/  LDG.E.U8 R43, desc[UR20][R22.64] ;  /* 0x00000014162b7981 */ /* 0x000162000c1e1100 */
[CC--:B------:R-:W-:Y:S02]  /*05b0*/  IADD3 R14, P0, R16.reuse, R4.reuse, RZ ;  /* 0x00000004100e7210 */ /* 0x0c0fe40007f1e0ff */
[-C--:B------:R-:W-:Y:S01]  /*05c0*/  LEA.HI.X.SX32 R27, R15, R3.reuse, 0x1, P1 ;  /* 0x000000030f1b7211 */ /* 0x080fe200008f0eff */
[----:B------:R-:W5:Y:S01]  /*05d0*/  LDG.E.U8 R46, desc[UR20][R28.64] ;  /* 0x000000141c2e7981 */ /* 0x000f62000c1e1100 */
[----:B------:R-:W-:Y:S02]  /*05e0*/  LEA.HI.X.SX32 R15, R16, R3, 0x1, P0 ;  /* 0x00000003100f7211 */ /* 0x000fe400000f0eff */
[----:B------:R-:W-:Y:S01]  /*05f0*/  IADD3 R16, P0, R18, R4, RZ ;  /* 0x0000000412107210 */ /* 0x000fe20007f1e0ff */
[----:B------:R1:W5:Y:S01]  /*0600*/  LDG.E.U8 R45, desc[UR20][R26.64] ;  /* 0x000000141a2d7981 */ /* 0x000362000c1e1100 */
[----:B0-----:R-:W-:-:S02]  /*0610*/  IMAD R22, R7, 0x4, R18 ;  /* 0x0000000407167824 */ /* 0x001fc400078e0212 */
[----:B------:R-:W-:Y:S01]  /*0620*/  LEA.HI.X.SX32 R17, R18, R3, 0x1, P0 ;  /* 0x0000000312117211 */ /* 0x000fe200000f0eff */
[----:B------:R0:W5:Y:S01]  /*0630*/  LDG.E.U8 R31, desc[UR20][R14.64] ;  /* 0x000000140e1f7981 */ /* 0x000162000c1e1100 */
[----:B------:R-:W-:Y:S01]  /*0640*/  IMAD R30, R7, 0x4, R22 ;  /* 0x00000004071e7824 */ /* 0x000fe200078e0216 */
[----:B------:R-:W-:-:S03]  /*0650*/  IADD3 R18, P0, R22, R4, RZ ;  /* 0x0000000416127210 */ /* 0x000fc60007f1e0ff */
[C---:B------:R-:W-:Y:S01]  /*0660*/  IMAD R24, R7.reuse, 0x4, R30 ;  /* 0x0000000407187824 */ /* 0x040fe200078e021e */
[-C--:B------:R-:W-:Y:S01]  /*0670*/  LEA.HI.X.SX32 R19, R22, R3.reuse, 0x1, P0 ;  /* 0x0000000316137211 */ /* 0x080fe200000f0eff */
[----:B------:R0:W5:Y:S02]  /*0680*/  LDG.E.U8 R27, desc[UR20][R16.64] ;  /* 0x00000014101b7981 */ /* 0x000164000c1e1100 */
[C---:B-1----:R-:W-:Y:S01]  /*0690*/  IMAD R26, R7.reuse, 0x4, R24 ;  /* 0x00000004071a7824 */ /* 0x042fe200078e0218 */
[CC--:B------:R-:W-:Y:S01]  /*06a0*/  IADD3 R22, P0, R24.reuse, R4.reuse, RZ ;  /* 0x0000000418167210 */ /* 0x0c0fe20007f1e0ff */
[----:B------:R1:W5:Y:S03]  /*06b0*/  LDG.E.U8 R29, desc[UR20][R18.64] ;  /* 0x00000014121d7981 */ /* 0x000366000c1e1100 */
[----:B------:R-:W-:Y:S01]  /*06c0*/  LEA.HI.X.SX32 R23, R24, R3, 0x1, P0 ;  /* 0x0000000318177211 */ /* 0x000fe200000f0eff */
[----:B------:R-:W-:Y:S01]  /*06d0*/  IMAD R28, R7, 0x4, R26 ;  /* 0x00000004071c7824 */ /* 0x000fe200078e021a */
[----:B0-----:R-:W-:-:S02]  /*06e0*/  IADD3 R14, P0, R26, R4, RZ ;  /* 0x000000041a0e7210 */ /* 0x001fc40007f1e0ff */
[-C--:B------:R-:W-:Y:S01]  /*06f0*/  IADD3 R20, P1, R30, R4.reuse, RZ ;  /* 0x000000041e147210 */ /* 0x080fe20007f3e0ff */
[----:B------:R0:W5:Y:S01]  /*0700*/  LDG.E.U8 R33, desc[UR20][R22.64] ;  /* 0x0000001416217981 */ /* 0x000162000c1e1100 */
[-C--:B------:R-:W-:Y:S01]  /*0710*/  LEA.HI.X.SX32 R15, R26, R3.reuse, 0x1, P0 ;  /* 0x000000031a0f7211 */ /* 0x080fe200000f0eff */
[C---:B------:R-:W-:Y:S01]  /*0720*/  IMAD R26, R7.reuse, 0x4, R28 ;  /* 0x00000004071a7824 */ /* 0x040fe200078e021c */
[-C--:B------:R-:W-:Y:S02]  /*0730*/  LEA.HI.X.SX32 R21, R30, R3.reuse, 0x1, P1 ;  /* 0x000000031e157211 */ /* 0x080fe400008f0eff */
[-C--:B------:R-:W-:Y:S01]  /*0740*/  IADD3 R16, P0, R28, R4.reuse, RZ ;  /* 0x000000041c107210 */ /* 0x080fe20007f1e0ff */
[----:B------:R-:W-:Y:S01]  /*0750*/  IMAD R30, R7, 0x4, R26 ;  /* 0x00000004071e7824 */ /* 0x000fe200078e021a */
[----:B------:R-:W-:Y:S01]  /*0760*/  IADD3 R24, P1, R26, R4, RZ ;  /* 0x000000041a187210 */ /* 0x000fe20007f3e0ff */
[----:B------:R0:W5:Y:S01]  /*0770*/  LDG.E.U8 R32, desc[UR20][R20.64] ;  /* 0x0000001414207981 */ /* 0x000162000c1e1100 */
[----:B------:R-:W-:-:S02]  /*0780*/  LEA.HI.X.SX32 R17, R28, R3, 0x1, P0 ;  /* 0x000000031c117211 */ /* 0x000fc400000f0eff */
[-C--:B------:R-:W-:Y:S01]  /*0790*/  LEA.HI.X.SX32 R25, R26, R3.reuse, 0x1, P1 ;  /* 0x000000031a197211 */ /* 0x080fe200008f0eff */
[C---:B------:R-:W-:Y:S01]  /*07a0*/  IMAD R26, R7.reuse, 0x4, R30 ;  /* 0x00000004071a7824 */ /* 0x040fe200078e021e */
[CC--:B-1----:R-:W-:Y:S01]  /*07b0*/  IADD3 R18, P0, R30.reuse, R4.reuse, RZ ;  /* 0x000000041e127210 */ /* 0x0c2fe20007f1e0ff */
[----:B------:R1:W5:Y:S02]  /*07c0*/  LDG.E.U8 R34, desc[UR20][R14.64] ;  /* 0x000000140e227981 */ /* 0x000364000c1e1100 */
[C---:B0-----:R-:W-:Y:S01]  /*07d0*/  IMAD R22, R7.reuse, 0x4, R26 ;  /* 0x0000000407167824 */ /* 0x041fe200078e021a */
[-C--:B------:R-:W-:Y:S01]  /*07e0*/  LEA.HI.X.SX32 R19, R30, R3.reuse, 0x1, P0 ;  /* 0x000000031e137211 */ /* 0x080fe200000f0eff */
[----:B------:R-:W5:Y:S01]  /*07f0*/  LDG.E.U8 R36, desc[UR20][R16.64] ;  /* 0x0000001410247981 */ /* 0x000f62000c1e1100 */
[C---:B------:R-:W-:Y:S01]  /*0800*/  IADD3 R20, P0, R26.reuse, R4, RZ ;  /* 0x000000041a147210 */ /* 0x040fe20007f1e0ff */
[----:B------:R-:W-:Y:S02]  /*0810*/  IMAD R28, R7, 0x4, R22 ;  /* 0x00000004071c7824 */ /* 0x000fe400078e0216 */
[----:B------:R0:W5:Y:S01]  /*0820*/  LDG.E.U8 R38, desc[UR20][R24.64] ;  /* 0x0000001418267981 */ /* 0x000162000c1e1100 */
[----:B------:R-:W-:-:S02]  /*0830*/  LEA.HI.X.SX32 R21, R26, R3, 0x1, P0 ;  /* 0x000000031a157211 */ /* 0x000fc400000f0eff */
[-C--:B-1----:R-:W-:Y:S01]  /*0840*/  IADD3 R14, P0, R22, R4.reuse, RZ ;  /* 0x00000004160e7210 */ /* 0x082fe20007f1e0ff */
[----:B------:R1:W5:Y:S01]  /*0850*/  LDG.E.U8 R40, desc[UR20][R18.64] ;  /* 0x0000001412287981 */ /* 0x000362000c1e1100 */
[----:B------:R-:W-:Y:S01]  /*0860*/  LEA.HI R26, R120, 0x3e, RZ, 0x18 ;  /* 0x0000003e781a7811 */ /* 0x000fe200078fc0ff */
[C---:B------:R-:W-:Y:S01]  /*0870*/  IMAD R30, R7.reuse, 0x4, R28 ;  /* 0x00000004071e7824 */ /* 0x040fe200078e021c */
[----:B------:R-:W-:Y:S01]  /*0880*/  LEA.HI.X.SX32 R15, R22, R3, 0x1, P0 ;  /* 0x00000003160f7211 */ /* 0x000fe200000f0eff */
[----:B------:R1:W5:Y:S01]  /*0890*/  LDG.E.U8 R42, desc[UR20][R20.64] ;  /* 0x00000014142a7981 */ /* 0x000362000c1e1100 */
[----:B------:R-:W-:Y:S01]  /*08a0*/  LEA.HI R22, R120, 0x3a, RZ, 0x18 ;  /* 0x0000003a78167811 */ /* 0x000fe200078fc0ff */
[-C--:B0-----:R-:W-:Y:S01]  /*08b0*/  IMAD R25, R26, R7.reuse, RZ ;  /* 0x000000071a197224 */ /* 0x081fe200078e02ff */
[-C--:B------:R-:W-:Y:S01]  /*08c0*/  IADD3 R16, P0, R28, R4.reuse, RZ ;  /* 0x000000041c107210 */ /* 0x080fe20007f1e0ff */
[C---:B------:R-:W-:Y:S02]  /*08d0*/  IMAD R26, R7.reuse, 0x4, R30 ;  /* 0x00000004071a7824 */ /* 0x040fe400078e021e */
[----:B------:R-:W-:Y:S01]  /*08e0*/  IMAD R13, R22, R7, RZ ;  /* 0x00000007160d7224 */ /* 0x000fe200078e02ff */
[----:B------:R-:W-:Y:S01]  /*08f0*/  LEA.HI.X.SX32 R17, R28, R3, 0x1, P0 ;  /* 0x000000031c117211 */ /* 0x000fe200000f0eff */
[----:B------:R-:W-:Y:S01]  /*0900*/  IMAD R7, R7, 0x4, R26 ;  /* 0x0000000407077824 */ /* 0x000fe200078e021a */
[-C--:B-1----:R-:W-:Y:S01]  /*0910*/  IADD3 R18, P0, R30, R4.reuse, RZ ;  /* 0x000000041e127210 */ /* 0x082fe20007f1e0ff */
[----:B------:R0:W5:Y:S01]  /*0920*/  LDG.E.U8 R28, desc[UR20][R14.64] ;  /* 0x000000140e1c7981 */ /* 0x000162000c1e1100 */
[----:B------:R-:W-:-:S02]  /*0930*/  IADD3 R22, P2, R13, R4, RZ ;  /* 0x000000040d167210 */ /* 0x000fc40007f5e0ff */
[-C--:B------:R-:W-:Y:S01]  /*0940*/  LEA.HI.X.SX32 R19, R30, R3.reuse, 0x1, P0 ;  /* 0x000000031e137211 */ /* 0x080fe200000f0eff */
[----:B------:R-:W5:Y:S01]  /*0950*/  LDG.E.U8 R16, desc[UR20][R16.64] ;  /* 0x0000001410107981 */ /* 0x000f62000c1e1100 */
[-C--:B------:R-:W-:Y:S02]  /*0960*/  IADD3 R24, P3, R25, R4.reuse, RZ ;  /* 0x0000000419187210 */ /* 0x080fe40007f7e0ff */
[CC--:B------:R-:W-:Y:S01]  /*0970*/  IADD3 R20, P1, R26.reuse, R4.reuse, RZ ;  /* 0x000000041a147210 */ /* 0x0c0fe20007f3e0ff */
[----:B------:R-:W5:Y:S01]  /*0980*/  LDG.E.U8 R18, desc[UR20][R18.64] ;  /* 0x0000001412127981 */ /* 0x000f62000c1e1100 */
[----:B0-----:R-:W-:Y:S02]  /*0990*/  IADD3 R14, P0, R7, R4, RZ ;  /* 0x00000004070e7210 */ /* 0x001fe40007f1e0ff */
[-C--:B------:R-:W-:Y:S02]  /*09a0*/  LEA.HI.X.SX32 R23, R13, R3.reuse, 0x1, P2 ;  /* 0x000000030d177211 */ /* 0x080fe400010f0eff */
[----:B------:R-:W-:-:S02]  /*09b0*/  LEA.HI.X.SX32 R21, R26, R3, 0x1, P1 ;  /* 0x000000031a157211 */ /* 0x000fc400008f0eff */
[-C--:B------:R-:W-:Y:S01]  /*09c0*/  LEA.HI.X.SX32 R25, R25, R3.reuse, 0x1, P3 ;  /* 0x0000000319197211 */ /* 0x080fe200018f0eff */
[----:B------:R-:W5:Y:S01]  /*09d0*/  LDG.E.U8 R22, desc[UR20][R22.64] ;  /* 0x0000001416167981 */ /* 0x000f62000c1e1100 */
[----:B------:R-:W-:-:S03]  /*09e0*/  LEA.HI.X.SX32 R15, R7, R3, 0x1, P0 ;  /* 0x00000003070f7211 */ /* 0x000fc600000f0eff */
[----:B------:R-:W5:Y:S04]  /*09f0*/  LDG.E.U8 R20, desc[UR20][R20.64] ;  /* 0x0000001414147981 */ /* 0x000f68000c1e1100 */
[----:B------:R-:W5:Y:S04]  /*0a00*/  LDG.E.U8 R14, desc[UR20][R14.64] ;  /* 0x000000140e0e7981 */ /* 0x000f68000c1e1100 */
[----:B------:R-:W5:Y:S01]  /*0a10*/  LDG.E.U8 R24, desc[UR20][R24.64] ;  /* 0x0000001418187981 */ /* 0x000f62000c1e1100 */
[----:B------:R-:W0:Y:S01]  /*0a20*/  S2UR UR17, SR_CgaCtaId ;  /* 0x00000000001179c3 */ /* 0x000e220000008800 */
[C---:B------:R-:W-:Y:S01]  /*0a30*/  IMAD.SHL.U32 R4, R120.reuse, 0x8, RZ ;  /* 0x0000000878047824 */ /* 0x040fe200078e00ff */
[----:B------:R-:W-:-:S04]  /*0a40*/  LOP3.LUT R3, R120, 0xff, RZ, 0xc0, !PT ;  /* 0x000000ff78037812 */ /* 0x000fc800078ec0ff */
[----:B------:R-:W-:Y:S01]  /*0a50*/  LOP3.LUT R4, R4, 0x30, RZ, 0xc0, !PT ;  /* 0x0000003004047812 */ /* 0x000fe200078ec0ff */
[----:B------:R-:W-:-:S04]  /*0a60*/  UMOV UR4, 0x400 ;  /* 0x0000040000047882 */ /* 0x000fc80000000000 */
[----:B------:R-:W-:-:S05]  /*0a70*/  IMAD R3, R3, 0x40, R4 ;  /* 0x0000004003037824 */ /* 0x000fca00078e0204 */
[----:B------:R-:W-:Y:S01]  /*0a80*/  LOP3.LUT R2, R3, R2, RZ, 0xfc, !PT ;  /* 0x0000000203027212 */ /* 0x000fe200078efcff */
[----:B0-----:R-:W-:-:S03]  /*0a90*/  ULEA UR17, UR17, UR4, 0x18 ;  /* 0x0000000411117291 */ /* 0x001fc6000f8ec03f */
[C---:B------:R-:W-:Y:S02]  /*0aa0*/  LOP3.LUT R3, R2.reuse, 0x10, RZ, 0x3c, !PT ;  /* 0x0000001002037812 */ /* 0x040fe400078e3cff */
[----:B------:R-:W-:Y:S02]  /*0ab0*/  LOP3.LUT R7, R2, 0x30, RZ, 0x3c, !PT ;  /* 0x0000003002077812 */ /* 0x000fe400078e3cff */
[----:B------:R-:W-:Y:S02]  /*0ac0*/  CS2R R88, SRZ ;  /* 0x0000000000587805 */ /* 0x000fe4000001ff00 */
[----:B------:R-:W-:Y:S02]  /*0ad0*/  CS2R R90, SRZ ;  /* 0x00000000005a7805 */ /* 0x000fe4000001ff00 */
[----:B------:R-:W-:Y:S02]  /*0ae0*/  CS2R R92, SRZ ;  /* 0x00000000005c7805 */ /* 0x000fe4000001ff00 */
[----:B------:R-:W-:-:S02]  /*0af0*/  CS2R R94, SRZ ;  /* 0x00000000005e7805 */ /* 0x000fc4000001ff00 */
[----:B------:R-:W-:Y:S02]  /*0b00*/  CS2R R96, SRZ ;  /* 0x0000000000607805 */ /* 0x000fe4000001ff00 */
[----:B------:R-:W-:Y:S02]  /*0b10*/  CS2R R98, SRZ ;  /* 0x0000000000627805 */ /* 0x000fe4000001ff00 */
        /* <DEDUP_REMOVED lines=9> */
[----:B------:R-:W-:Y:S01]  /*0bb0*/  CS2R R118, SRZ ;  /* 0x0000000000767805 */ /* 0x000fe2000001ff00 */
[----:B--2---:R0:W-:Y:S04]  /*0bc0*/  STS.U8 [R2+UR17], R5 ;  /* 0x0000000502007988 */ /* 0x0041e80008000011 */
[----:B---3--:R-:W-:Y:S01]  /*0bd0*/  STS.U8 [R2+UR17+0x2], R6 ;  /* 0x0000020602007988 */ /* 0x008fe20008000011 */
[----:B0-----:R-:W-:-:S03]  /*0be0*/  LOP3.LUT R5, R2, 0x20, RZ, 0x3c, !PT ;  /* 0x0000002002057812 */ /* 0x001fc600078e3cff */
[----:B----4-:R0:W-:Y:S04]  /*0bf0*/  STS.U8 [R2+UR17+0x6], R8 ;  /* 0x0000060802007988 */ /* 0x0101e80008000011 */
[----:B-----5:R-:W-:Y:S04]  /*0c00*/  STS.U8 [R2+UR17+0xa], R9 ;  /* 0x00000a0902007988 */ /* 0x020fe80008000011 */
[----:B------:R-:W-:Y:S01]  /*0c10*/  STS.U8 [R2+UR17+0xe], R10 ;  /* 0x00000e0a02007988 */ /* 0x000fe20008000011 */
[----:B0-----:R-:W-:-:S03]  /*0c20*/  IMAD.MOV.U32 R8, RZ, RZ, -0x800000 ;  /* 0xff800000ff087424 */ /* 0x001fc600078e00ff */
[----:B------:R-:W-:Y:S04]  /*0c30*/  STS.U8 [R2+UR17+0x4], R31 ;  /* 0x0000041f02007988 */ /* 0x000fe80008000011 */
[----:B------:R-:W-:Y:S04]  /*0c40*/  STS.U8 [R2+UR17+0x8], R27 ;  /* 0x0000081b02007988 */ /* 0x000fe80008000011 */
[----:B------:R0:W-:Y:S04]  /*0c50*/  STS.U8 [R2+UR17+0xc], R29 ;  /* 0x00000c1d02007988 */ /* 0x0001e80008000011 */
[----:B------:R-:W-:Y:S04]  /*0c60*/  STS.U8 [R3+UR17+0x2], R11 ;  /* 0x0000020b03007988 */ /* 0x000fe80008000011 */
[----:B------:R-:W-:Y:S01]  /*0c70*/  STS.U8 [R3+UR17+0x4], R33 ;  /* 0x0000042103007988 */ /* 0x000fe20008000011 */
[----:B0-----:R-:W-:-:S03]  /*0c80*/  IMAD.MOV.U32 R2, RZ, RZ, 0x3f800000 ;  /* 0x3f800000ff027424 */ /* 0x001fc600078e00ff */
[----:B------:R-:W-:Y:S04]  /*0c90*/  STS.U8 [R3+UR17+0x6], R12 ;  /* 0x0000060c03007988 */ /* 0x000fe80008000011 */
[----:B------:R-:W-:Y:S04]  /*0ca0*/  STS.U8 [R3+UR17], R32 ;  /* 0x0000002003007988 */ /* 0x000fe80008000011 */
[----:B------:R-:W-:Y:S04]  /*0cb0*/  STS.U8 [R3+UR17+0xa], R35 ;  /* 0x00000a2303007988 */ /* 0x000fe80008000011 */
[----:B------:R-:W-:Y:S04]  /*0cc0*/  STS.U8 [R3+UR17+0x8], R34 ;  /* 0x0000082203007988 */ /* 0x000fe80008000011 */
[----:B------:R-:W-:Y:S04]  /*0cd0*/  STS.U8 [R3+UR17+0xc], R36 ;  /* 0x00000c2403007988 */ /* 0x000fe80008000011 */
[----:B------:R0:W-:Y:S04]  /*0ce0*/  STS.U8 [R3+UR17+0xe], R37 ;  /* 0x00000e2503007988 */ /* 0x0001e80008000011 */
[----:B------:R-:W-:Y:S04]  /*0cf0*/  STS.U8 [R5+UR17], R38 ;  /* 0x0000002605007988 */ /* 0x000fe80008000011 */
[----:B------:R-:W-:Y:S01]  /*0d00*/  STS.U8 [R5+UR17+0x4], R40 ;  /* 0x0000042805007988 */ /* 0x000fe20008000011 */
[----:B0-----:R-:W-:-:S03]  /*0d10*/  IMAD.MOV.U32 R3, RZ, RZ, 0x3f800000 ;  /* 0x3f800000ff037424 */ /* 0x001fc600078e00ff */
[----:B------:R-:W-:Y:S04]  /*0d20*/  STS.U8 [R5+UR17+0x8], R42 ;  /* 0x0000082a05007988 */ /* 0x000fe80008000011 */
[----:B------:R-:W-:Y:S04]  /*0d30*/  STS.U8 [R5+UR17+0xc], R28 ;  /* 0x00000c1c05007988 */ /* 0x000fe80008000011 */
[----:B------:R-:W-:Y:S04]  /*0d40*/  STS.U8 [R5+UR17+0x2], R39 ;  /* 0x0000022705007988 */ /* 0x000fe80008000011 */
[----:B------:R-:W-:Y:S04]  /*0d50*/  STS.U8 [R5+UR17+0x6], R41 ;  /* 0x0000062905007988 */ /* 0x000fe80008000011 */
[----:B------:R-:W-:Y:S04]  /*0d60*/  STS.U8 [R5+UR17+0xa], R43 ;  /* 0x00000a2b05007988 */ /* 0x000fe80008000011 */
[----:B------:R-:W-:Y:S04]  /*0d70*/  STS.U8 [R5+UR17+0xe], R44 ;  /* 0x00000e2c05007988 */ /* 0x000fe80008000011 */
[----:B------:R-:W-:Y:S04]  /*0d80*/  STS.U8 [R7+UR17], R16 ;  /* 0x0000001007007988 */ /* 0x000fe80008000011 */
[----:B------:R-:W-:Y:S04]  /*0d90*/  STS.U8 [R7+UR17+0x4], R18 ;  /* 0x0000041207007988 */ /* 0x000fe80008000011 */
[----:B------:R-:W-:Y:S04]  /*0da0*/  STS.U8 [R7+UR17+0x8], R20 ;  /* 0x0000081407007988 */ /* 0x000fe80008000011 */
[----:B------:R-:W-:Y:S04]  /*0db0*/  STS.U8 [R7+UR17+0xc], R14 ;  /* 0x00000c0e07007988 */ /* 0x000fe80008000011 */
[----:B------:R-:W-:Y:S04]  /*0dc0*/  STS.U8 [R7+UR17+0x2], R45 ;  /* 0x0000022d07007988 */ /* 0x000fe80008000011 */
[----:B------:R-:W-:Y:S04]  /*0dd0*/  STS.U8 [R7+UR17+0x6], R46 ;  /* 0x0000062e07007988 */ /* 0x000fe80008000011 */
[----:B------:R-:W-:Y:S04]  /*0de0*/  STS.U8 [R7+UR17+0xa], R22 ;  /* 0x00000a1607007988 */ /* 0x000fe80008000011 */
[----:B------:R0:W-:Y:S04]  /*0df0*/  STS.U8 [R7+UR17+0xe], R24 ;  /* 0x00000e1807007988 */ /* 0x0001e80008000011 */
[----:B------:R-:W-:Y:S01]  /*0e00*/  STL [R1+0x4c], R3 ;  /* 0x00004c0301007387 */ /* 0x000fe20000100800 */
[----:B0-----:R-:W-:-:S03]  /*0e10*/  IMAD.SHL.U32 R7, R0, 0x100, RZ ;  /* 0x0000010000077824 */ /* 0x001fc600078e00ff */
[----:B------:R0:W-:Y:S02]  /*0e20*/  STL [R1+0x48], R2 ;  /* 0x0000480201007387 */ /* 0x0001e40000100800 */
[----:B0-----:R-:W-:-:S05]  /*0e30*/  VIADD R2, R7, 0x100 ;  /* 0x0000010007027836 */ /* 0x001fca0000000000 */
[----:B------:R-:W-:Y:S01]  /*0e40*/  ISETP.GE.AND P0, PT, R2, 0x1, PT ;  /* 0x000000010200780c */ /* 0x000fe20003f06270 */
[----:B------:R-:W-:Y:S02]  /*0e50*/  IMAD.MOV.U32 R5, RZ, RZ, -0x800000 ;  /* 0xff800000ff057424 */ /* 0x000fe400078e00ff */
[----:B------:R-:W-:-:S10]  /*0e60*/  IMAD.SHL.U32 R0, R120, 0x2, RZ ;  /* 0x0000000278007824 */ /* 0x000fd400078e00ff */
[----:B------:R-:W-:Y:S05]  /*0e70*/  @!P0 BRA `(.L_x_0) ;  /* 0x00000058001c8947 */ /* 0x000fea0003800000 */
[----:B------:R-:W0:Y:S01]  /*0e80*/  LDC.64 R2, c[0x0][0x250] ;  /* 0x00009400ff027b82 */ /* 0x000e220000000a00 */
[--C-:B------:R-:W-:Y:S01]  /*0e90*/  SHF.R.U32.HI R4, RZ, 0x2, R120.reuse ;  /* 0x00000002ff047819 */ /* 0x100fe20000011678 */
[----:B------:R-:W-:Y:S01]  /*0ea0*/  ULDC UR4, c[0x0][0x258] ;  /* 0x0000960000047ab9 */ /* 0x000fe20000000800 */
[----:B------:R-:W-:Y:S01]  /*0eb0*/  LOP3.LUT R5, R120, 0x1, RZ, 0xc0, !PT ;  /* 0x0000000178057812 */ /* 0x000fe200078ec0ff */
[----:B------:R-:W-:Y:S01]  /*0ec0*/  ULDC.64 UR6, c[0x0][0x260] ;  /* 0x0000980000067ab9 */ /* 0x000fe20000000a00 */
[----:B------:R-:W-:Y:S01]  /*0ed0*/  SGXT.U32 R4, R4, 0x3 ;  /* 0x000000030404781a */ /* 0x000fe20000000000 */
[----:B------:R-:W-:Y:S01]  /*0ee0*/  UIMAD UR6, UR16, UR6, URZ ;  /* 0x00000006100672a4 */ /* 0x000fe2000f8e023f */
[C---:B------:R-:W-:Y:S01]  /*0ef0*/  LOP3.LUT R6, R120.reuse, 0x1c, RZ, 0xc0, !PT ;  /* 0x0000001c78067812 */ /* 0x040fe200078ec0ff */
[----:B------:R-:W1:Y:S01]  /*0f00*/  LDC R25, c[0x0][0x268] ;  /* 0x00009a00ff197b82 */ /* 0x000e620000000800 */
[----:B------:R-:W-:Y:S01]  /*0f10*/  SHF.R.U32.HI R16, RZ, 0x6, R120 ;  /* 0x00000006ff107819 */ /* 0x000fe20000011678 */
[----:B------:R-:W-:Y:S01]  /*0f20*/  UIADD3 UR8, UR17, 0x4000, URZ ;  /* 0x0000400011087890 */ /* 0x000fe2000fffe03f */
[C---:B------:R-:W-:Y:S01]  /*0f30*/  LEA.HI R10, R120.reuse, 0x28, RZ, 0x1a ;  /* 0x00000028780a7811 */ /* 0x040fe200078fd0ff */
[----:B------:R-:W-:Y:S01]  /*0f40*/  IMAD R5, R5, 0x2, R6 ;  /* 0x0000000205057824 */ /* 0x000fe200078e0206 */
[----:B------:R-:W-:Y:S01]  /*0f50*/  SHF.R.U32.HI R6, RZ, 0x1, R120 ;  /* 0x00000001ff067819 */ /* 0x000fe20000011678 */
[----:B------:R-:W-:Y:S01]  /*0f60*/  USHF.R.U32.HI UR8, URZ, 0x4, UR8 ;  /* 0x000000043f087899 */ /* 0x000fe20008011608 */
[----:B------:R-:W-:-:S02]  /*0f70*/  LEA.HI R11, R120, 0x38, RZ, 0x1a ;  /* 0x00000038780b7811 */ /* 0x000fc400078fd0ff */
[----:B------:R-:W-:Y:S02]  /*0f80*/  CS2R R88, SRZ ;  /* 0x0000000000587805 */ /* 0x000fe4000001ff00 */
[----:B------:R-:W-:Y:S01]  /*0f90*/  SGXT.U32 R6, R6, 0x1 ;  /* 0x000000010606781a */ /* 0x000fe20000000000 */
[----:B------:R-:W-:Y:S01]  /*0fa0*/  USGXT.U32 UR8, UR8, 0xe ;  /* 0x0000000e0808789a */ /* 0x000fe20008000000 */
[C---:B------:R-:W-:Y:S02]  /*0fb0*/  LEA.HI R12, R120.reuse, 0x48, RZ, 0x1a ;  /* 0x00000048780c7811 */ /* 0x040fe400078fd0ff */
[----:B------:R-:W-:Y:S02]  /*0fc0*/  CS2R R90, SRZ ;  /* 0x00000000005a7805 */ /* 0x000fe4000001ff00 */
[----:B------:R-:W-:Y:S01]  /*0fd0*/  LOP3.LUT R6, R5, R6, RZ, 0xfc, !PT ;  /* 0x0000000605067212 */ /* 0x000fe200078efcff */
[----:B------:R-:W-:Y:S01]  /*0fe0*/  UIADD3 UR18, UP0, UR8, 0x2, URZ ;  /* 0x0000000208127890 */ /* 0x000fe2000ff1e03f */
[----:B------:R-:W-:Y:S01]  /*0ff0*/  SHF.R.U32.HI R5, RZ, 0x7, R120 ;  /* 0x00000007ff057819 */ /* 0x000fe20000011678 */
[----:B0-----:R-:W-:Y:S01]  /*1000*/  IMAD.MOV.U32 R8, RZ, RZ, R2 ;  /* 0x000000ffff087224 */ /* 0x001fe200078e0002 */
[----:B------:R0:W-:Y:S01]  /*1010*/  STL [R1+0x50], R3 ;  /* 0x0000500301007387 */ /* 0x0001e20000100800 */
[----:B------:R-:W-:Y:S01]  /*1020*/  IMAD.MOV.U32 R0, RZ, RZ, R3 ;  /* 0x000000ffff007224 */ /* 0x000fe200078e0003 */
[----:B------:R-:W-:-:S02]  /*1030*/  LOP3.LUT R2, R120, 0x3f, RZ, 0xc0, !PT ;  /* 0x0000003f78027812 */ /* 0x000fc400078ec0ff */
[----:B------:R-:W-:Y:S02]  /*1040*/  CS2R R92, SRZ ;  /* 0x00000000005c7805 */ /* 0x000fe4000001ff00 */
[----:B------:R-:W-:Y:S01]  /*1050*/  LEA.HI R13, R120, 0x58, RZ, 0x1a ;  /* 0x00000058780d7811 */ /* 0x000fe200078fd0ff */
[-C--:B------:R-:W-:Y:S01]  /*1060*/  IMAD R10, R10, R0.reuse, RZ ;  /* 0x000000000a0a7224 */ /* 0x080fe200078e02ff */
[C---:B------:R-:W-:Y:S01]  /*1070*/  LEA.HI R14, R120.reuse, 0x68, RZ, 0x1a ;  /* 0x00000068780e7811 */ /* 0x040fe200078fd0ff */
[-C--:B------:R-:W-:Y:S01]  /*1080*/  IMAD R11, R11, R0.reuse, RZ ;  /* 0x000000000b0b7224 */ /* 0x080fe200078e02ff */
[----:B------:R-:W-:Y:S01]  /*1090*/  LEA.HI R15, R120, 0x78, RZ, 0x1a ;  /* 0x00000078780f7811 */ /* 0x000fe200078fd0ff */
[-C--:B------:R-:W-:Y:S01]  /*10a0*/  IMAD R12, R12, R0.reuse, RZ ;  /* 0x000000000c0c7224 */ /* 0x080fe200078e02ff */
[----:B0-----:R-:W-:Y:S01]  /*10b0*/  SHF.R.U32.HI R3, RZ, 0x1, R120 ;  /* 0x00000001ff037819 */ /* 0x001fe20000011678 */
[-C--:B------:R-:W-:Y:S01]  /*10c0*/  IMAD R13, R13, R0.reuse, RZ ;  /* 0x000000000d0d7224 */ /* 0x080fe200078e02ff */
[----:B------:R-:W-:Y:S01]  /*10d0*/  CS2R R94, SRZ ;  /* 0x00000000005e7805 */ /* 0x000fe2000001ff00 */
[-C--:B------:R-:W-:Y:S01]  /*10e0*/  IMAD R14, R14, R0.reuse, RZ ;  /* 0x000000000e0e7224 */ /* 0x080fe200078e02ff */
[----:B------:R-:W-:Y:S01]  /*10f0*/  LOP3.LUT R4, R4, 0xf0, R3, 0xf8, !PT ;  /* 0x000000f004047812 */ /* 0x000fe200078ef803 */
[----:B------:R-:W-:Y:S01]  /*1100*/  IMAD R3, R2, UR4, RZ ;  /* 0x0000000402037c24 */ /* 0x000fe2000f8e02ff */
[----:B------:R-:W-:Y:S01]  /*1110*/  ULDC.64 UR4, c[0x0][0x218] ;  /* 0x0000860000047ab9 */ /* 0x000fe20000000a00 */
[----:B------:R-:W-:Y:S01]  /*1120*/  IMAD R2, R8, UR16, RZ ;  /* 0x0000001008027c24 */ /* 0x000fe2000f8e02ff */
[----:B------:R-:W-:Y:S01]  /*1130*/  LOP3.LUT R7, R4, R7, RZ, 0xfc, !PT ;  /* 0x0000000704077212 */ /* 0x000fe200078efcff */
[----:B------:R-:W-:Y:S01]  /*1140*/  IMAD R15, R15, R0, RZ ;  /* 0x000000000f0f7224 */ /* 0x000fe200078e02ff */
[----:B------:R-:W-:-:S02]  /*1150*/  SHF.R.S32.HI R9, RZ, 0x1f, R3 ;  /* 0x0000001fff097819 */ /* 0x000fc40000011403 */
[----:B------:R-:W-:Y:S02]  /*1160*/  CS2R R96, SRZ ;  /* 0x0000000000607805 */ /* 0x000fe4000001ff00 */
[--C-:B------:R-:W-:Y:S01]  /*1170*/  IADD3 R21, P0, P1, R3, UR4, R2.reuse ;  /* 0x0000000403157c10 */ /* 0x100fe2000f91e002 */
[----:B------:R-:W-:Y:S01]  /*1180*/  USHF.R.S32.HI UR4, URZ, 0x1f, UR6 ;  /* 0x0000001f3f047899 */ /* 0x000fe20008011406 */
[----:B------:R-:W-:Y:S02]  /*1190*/  SHF.R.S32.HI R2, RZ, 0x1f, R2 ;  /* 0x0000001fff027819 */ /* 0x000fe40000011402 */
[----:B------:R-:W-:Y:S02]  /*11a0*/  CS2R R98, SRZ ;  /* 0x0000000000627805 */ /* 0x000fe4000001ff00 */
[----:B------:R-:W-:Y:S02]  /*11b0*/  LOP3.LUT R4, R120, 0x7f, RZ, 0xc0, !PT ;  /* 0x0000007f78047812 */ /* 0x000fe400078ec0ff */
[----:B------:R-:W-:-:S02]  /*11c0*/  CS2R R100, SRZ ;  /* 0x0000000000647805 */ /* 0x000fc4000001ff00 */
[----:B------:R-:W-:Y:S02]  /*11d0*/  IADD3.X R23, R9, UR5, R2, P0, P1 ;  /* 0x0000000509177c10 */ /* 0x000fe400087e2402 */
[----:B------:R-:W-:Y:S01]  /*11e0*/  CS2R R102, SRZ ;  /* 0x0000000000667805 */ /* 0x000fe2000001ff00 */
[----:B------:R-:W0:Y:S01]  /*11f0*/  LDC.64 R2, c[0x0][0x220] ;  /* 0x00008800ff027b82 */ /* 0x000e220000000a00 */
[----:B------:R-:W-:Y:S01]  /*1200*/  IMAD R17, R4, UR7, RZ ;  /* 0x0000000704117c24 */ /* 0x000fe2000f8e02ff */
[----:B------:R-:W-:Y:S02]  /*1210*/  SHF.R.U32.HI R8, RZ, 0x5, R120 ;  /* 0x00000005ff087819 */ /* 0x000fe40000011678 */
[----:B------:R-:W-:Y:S02]  /*1220*/  CS2R R104, SRZ ;  /* 0x0000000000687805 */ /* 0x000fe4000001ff00 */
[----:B------:R-:W-:Y:S02]  /*1230*/  SGXT.U32 R4, R5, 0x2 ;  /* 0x000000020504781a */ /* 0x000fe40000000000 */
[----:B------:R-:W-:-:S02]  /*1240*/  CS2R R106, SRZ ;  /* 0x00000000006a7805 */ /* 0x000fc4000001ff00 */
[----:B------:R-:W-:Y:S02]  /*1250*/  SGXT.U32 R5, R16, 0x3 ;  /* 0x000000031005781a */ /* 0x000fe40000000000 */
[----:B------:R-:W-:Y:S02]  /*1260*/  CS2R R108, SRZ ;  /* 0x00000000006c7805 */ /* 0x000fe4000001ff00 */
[----:B------:R-:W-:Y:S01]  /*1270*/  R2UR UR24, R8 ;  /* 0x00000000081872ca */ /* 0x000fe200000e0000 */
[----:B-1----:R-:W-:Y:S01]  /*1280*/  IMAD R16, R4, R25, RZ ;  /* 0x0000001904107224 */ /* 0x002fe200078e02ff */
[C---:B------:R-:W-:Y:S01]  /*1290*/  LEA.HI R8, R120.reuse, 0x8, RZ, 0x1a ;  /* 0x0000000878087811 */ /* 0x040fe200078fd0ff */
[----:B------:R-:W-:Y:S01]  /*12a0*/  IMAD R5, R5, R0, RZ ;  /* 0x0000000005057224 */ /* 0x000fe200078e02ff */
[----:B------:R-:W-:Y:S02]  /*12b0*/  LEA.HI R9, R120, 0x18, RZ, 0x1a ;  /* 0x0000001878097811 */ /* 0x000fe400078fd0ff */
[----:B------:R-:W-:-:S02]  /*12c0*/  CS2R R110, SRZ ;  /* 0x00000000006e7805 */ /* 0x000fc4000001ff00 */
[----:B------:R-:W-:Y:S01]  /*12d0*/  SHF.R.S32.HI R18, RZ, 0x1f, R17 ;  /* 0x0000001fff127819 */ /* 0x000fe20000011411 */
[-C--:B------:R-:W-:Y:S01]  /*12e0*/  IMAD R8, R8, R0.reuse, RZ ;  /* 0x0000000008087224 */ /* 0x080fe200078e02ff */
[-C--:B------:R-:W-:Y:S01]  /*12f0*/  IADD3 R4, P5, R5, R21.reuse, RZ ;  /* 0x0000001505047210 */ /* 0x080fe20007fbe0ff */
[----:B------:R-:W-:Y:S01]  /*1300*/  IMAD R9, R9, R0, RZ ;  /* 0x0000000009097224 */ /* 0x000fe200078e02ff */
[----:B------:R-:W-:Y:S02]  /*1310*/  CS2R R112, SRZ ;  /* 0x0000000000707805 */ /* 0x000fe4000001ff00 */
[----:B------:R-:W-:Y:S02]  /*1320*/  CS2R R114, SRZ ;  /* 0x0000000000727805 */ /* 0x000fe4000001ff00 */
[----:B------:R-:W-:Y:S01]  /*1330*/  CS2R R116, SRZ ;  /* 0x0000000000747805 */ /* 0x000fe2000001ff00 */
[----:B------:R1:W-:Y:S01]  /*1340*/  STL [R1+0x58], R4 ;  /* 0x0000580401007387 */ /* 0x0003e20000100800 */
[----:B------:R-:W-:-:S02]  /*1350*/  IADD3 R20, P2, R9, R21, RZ ;  /* 0x0000001509147210 */ /* 0x000fc40007f5e0ff */
[----:B------:R-:W-:Y:S02]  /*1360*/  CS2R R118, SRZ ;  /* 0x0000000000767805 */ /* 0x000fe4000001ff00 */
[----:B0-----:R-:W-:Y:S01]  /*1370*/  IADD3 R19, P0, P1, R17, UR6, R2 ;  /* 0x0000000611137c10 */ /* 0x001fe2000f91e002 */
[----:B------:R-:W-:Y:S01]  /*1380*/  IMAD R2, R0, 0x10, R5 ;  /* 0x0000001000027824 */ /* 0x000fe200078e0205 */
[C---:B------:R-:W-:Y:S01]  /*1390*/  IADD3 R17, P6, R8.reuse, R21, RZ ;  /* 0x0000001508117210 */ /* 0x040fe20007fde0ff */
[----:B------:R-:W-:Y:S01]  /*13a0*/  UMOV UR14, 0xfffffffe ;  /* 0xfffffffe000e7882 */ /* 0x000fe20000000000 */
[-C--:B------:R-:W-:Y:S01]  /*13b0*/  LEA.HI.X.SX32 R5, R5, R23.reuse, 0x1, P5 ;  /* 0x0000001705057211 */ /* 0x080fe200028f0eff */
[----:B------:R-:W-:Y:S01]  /*13c0*/  UMOV UR15, 0x7fffffdf ;  /* 0x7fffffdf000f7882 */ /* 0x000fe20000000000 */
[----:B------:R-:W-:Y:S01]  /*13d0*/  LEA.HI.X.SX32 R8, R8, R23, 0x1, P6 ;  /* 0x0000001708087211 */ /* 0x000fe200030f0eff */
[----:B------:R0:W-:Y:S01]  /*13e0*/  STL [R1+0x60], R17 ;  /* 0x0000601101007387 */ /* 0x0001e20000100800 */
[----:B-1----:R-:W-:Y:S01]  /*13f0*/  IADD3 R4, P3, R10, R21, RZ ;  /* 0x000000150a047210 */ /* 0x002fe20007f7e0ff */
[----:B------:R-:W-:Y:S01]  /*1400*/  UMOV UR9, URZ ;  /* 0x0000003f00097c82 */ /* 0x000fe20008000000 */
[----:B------:R-:W-:Y:S01]  /*1410*/  UMOV UR5, URZ ;  /* 0x0000003f00057c82 */ /* 0x000fe20008000000 */
[----:B------:R-:W-:Y:S01]  /*1420*/  STL [R1+0x70], R20 ;  /* 0x0000701401007387 */ /* 0x000fe20000100800 */
[----:B------:R-:W-:Y:S01]  /*1430*/  UMOV UR6, URZ ;  /* 0x0000003f00067c82 */ /* 0x000fe20008000000 */
[----:B------:R-:W-:-:S02]  /*1440*/  UIADD3.64 UR14, UR8, -UR14, URZ ;  /* 0x8000000e080e7297 */ /* 0x000fc4000fffe03f */
[----:B------:R1:W-:Y:S01]  /*1450*/  STL [R1+0x80], R4 ;  /* 0x0000800401007387 */ /* 0x0003e20000100800 */
[----:B------:R-:W-:Y:S01]  /*1460*/  ULDC UR25, c[0x0][0x238] ;  /* 0x00008e0000197ab9 */ /* 0x000fe20000000800 */
[----:B0-----:R-:W-:-:S05]  /*1470*/  IADD3 R17, P4, R11, R21, RZ ;  /* 0x000000150b117210 */ /* 0x001fca0007f9e0ff */
[----:B------:R-:W-:Y:S01]  /*1480*/  STL [R1+0x90], R17 ;  /* 0x0000901101007387 */ /* 0x000fe20000100800 */
[----:B-1----:R-:W-:-:S03]  /*1490*/  IADD3 R4, P5, R12, R21, RZ ;  /* 0x000000150c047210 */ /* 0x002fc60007fbe0ff */
[----:B------:R0:W-:Y:S04]  /*14a0*/  STL [R1+0x54], R5 ;  /* 0x0000540501007387 */ /* 0x0001e80000100800 */
[----:B------:R1:W-:Y:S04]  /*14b0*/  STL [R1+0xa0], R4 ;  /* 0x0000a00401007387 */ /* 0x0003e80000100800 */
[----:B------:R2:W-:Y:S01]  /*14c0*/  STL [R1+0x5c], R8 ;  /* 0x00005c0801007387 */ /* 0x0005e20000100800 */
[----:B0-----:R-:W-:Y:S02]  /*14d0*/  IADD3 R5, P6, R13, R21, RZ ;  /* 0x000000150d057210 */ /* 0x001fe40007fde0ff */
[----:B-1----:R-:W-:-:S03]  /*14e0*/  LEA.HI.X.SX32 R4, R9, R23, 0x1, P2 ;  /* 0x0000001709047211 */ /* 0x002fc600010f0eff */
[----:B------:R0:W-:Y:S01]  /*14f0*/  STL [R1+0xb0], R5 ;  /* 0x0000b00501007387 */ /* 0x0001e20000100800 */
[----:B------:R-:W-:Y:S01]  /*1500*/  IMAD R9, R25, 0x4, R16 ;  /* 0x0000000419097824 */ /* 0x000fe200078e0210 */
[----:B--2---:R-:W-:Y:S02]  /*1510*/  IADD3 R8, P2, R14, R21, RZ ;  /* 0x000000150e087210 */ /* 0x004fe40007f5e0ff */
[----:B------:R1:W-:Y:S04]  /*1520*/  STL [R1+0x6c], R4 ;  /* 0x00006c0401007387 */ /* 0x0003e80000100800 */
[----:B------:R2:W-:Y:S01]  /*1530*/  STL [R1+0xc0], R8 ;  /* 0x0000c00801007387 */ /* 0x0005e20000100800 */
[-C--:B0-----:R-:W-:Y:S02]  /*1540*/  LEA.HI.X.SX32 R5, R10, R23.reuse, 0x1, P3 ;  /* 0x000000170a057211 */ /* 0x081fe400018f0eff */
[----:B------:R-:W-:-:S02]  /*1550*/  LEA.HI.X.SX32 R10, R14, R23, 0x1, P2 ;  /* 0x000000170e0a7211 */ /* 0x000fc400010f0eff */
[----:B-1----:R-:W-:Y:S01]  /*1560*/  IADD3 R4, P3, R15, R21, RZ ;  /* 0x000000150f047210 */ /* 0x002fe20007f7e0ff */
[----:B------:R0:W-:Y:S01]  /*1570*/  STL [R1+0x7c], R5 ;  /* 0x00007c0501007387 */ /* 0x0001e20000100800 */
[----:B--2---:R-:W-:-:S03]  /*1580*/  LEA.HI.X.SX32 R8, R11, R23, 0x1, P4 ;  /* 0x000000170b087211 */ /* 0x004fc600020f0eff */
[----:B------:R1:W-:Y:S01]  /*1590*/  STL [R1+0xd0], R4 ;  /* 0x0000d00401007387 */ /* 0x0003e20000100800 */
[----:B------:R-:W-:-:S03]  /*15a0*/  IADD3 R11, P2, R2, R21, RZ ;  /* 0x00000015020b7210 */ /* 0x000fc60007f5e0ff */
[----:B------:R2:W-:Y:S01]  /*15b0*/  STL [R1+0x8c], R8 ;  /* 0x00008c0801007387 */ /* 0x0005e20000100800 */
[-C--:B0-----:R-:W-:Y:S02]  /*15c0*/  LEA.HI.X.SX32 R5, R12, R23.reuse, 0x1, P5 ;  /* 0x000000170c057211 */ /* 0x081fe400028f0eff */
[-C--:B------:R-:W-:Y:S01]  /*15d0*/  LEA.HI.X.SX32 R12, R2, R23.reuse, 0x1, P2 ;  /* 0x00000017020c7211 */ /* 0x080fe200010f0eff */
[----:B-1----:R-:W-:Y:S02]  /*15e0*/  IMAD R4, R0, 0x10, R2 ;  /* 0x0000001000047824 */ /* 0x002fe400078e0202 */
[----:B------:R0:W-:Y:S01]  /*15f0*/  STL [R1+0x9c], R5 ;  /* 0x00009c0501007387 */ /* 0x0001e20000100800 */
[----:B--2---:R-:W-:-:S05]  /*1600*/  LEA.HI.X.SX32 R8, R13, R23, 0x1, P6 ;  /* 0x000000170d087211 */ /* 0x004fca00030f0eff */
[----:B------:R1:W-:Y:S01]  /*1610*/  STL [R1+0xac], R8 ;  /* 0x0000ac0801007387 */ /* 0x0003e20000100800 */
[----:B0-----:R-:W-:-:S03]  /*1620*/  IMAD R5, R0, 0x10, R4 ;  /* 0x0000001000057824 */ /* 0x001fc600078e0204 */
[----:B------:R0:W-:Y:S01]  /*1630*/  STL [R1+0xbc], R10 ;  /* 0x0000bc0a01007387 */ /* 0x0001e20000100800 */
[----:B-1----:R-:W-:Y:S02]  /*1640*/  LEA.HI.X.SX32 R8, R15, R23, 0x1, P3 ;  /* 0x000000170f087211 */ /* 0x002fe400018f0eff */
[C---:B------:R-:W-:Y:S01]  /*1650*/  IADD3 R13, P3, R4.reuse, R21, RZ ;  /* 0x00000015040d7210 */ /* 0x040fe20007f7e0ff */
[----:B0-----:R-:W-:Y:S02]  /*1660*/  IMAD R10, R25, 0x4, R9 ;  /* 0x00000004190a7824 */ /* 0x001fe400078e0209 */
[----:B------:R0:W-:Y:S01]  /*1670*/  STL [R1+0xcc], R8 ;  /* 0x0000cc0801007387 */ /* 0x0001e20000100800 */
[----:B------:R-:W-:-:S03]  /*1680*/  LEA.HI.X.SX32 R4, R4, R23, 0x1, P3 ;  /* 0x0000001704047211 */ /* 0x000fc600018f0eff */
[----:B------:R1:W-:Y:S04]  /*1690*/  STL [R1+0x68], R11 ;  /* 0x0000680b01007387 */ /* 0x0003e80000100800 */
[----:B------:R2:W-:Y:S01]  /*16a0*/  STL [R1+0x78], R13 ;  /* 0x0000780d01007387 */ /* 0x0005e20000100800 */
[----:B0-----:R-:W-:-:S03]  /*16b0*/  IMAD R8, R0, 0x10, R5 ;  /* 0x0000001000087824 */ /* 0x001fc600078e0205 */
[----:B------:R0:W-:Y:S01]  /*16c0*/  STL [R1+0x64], R12 ;  /* 0x0000640c01007387 */ /* 0x0001e20000100800 */
[----:B------:R-:W-:Y:S01]  /*16d0*/  IMAD R2, R0, 0x10, R8 ;  /* 0x0000001000027824 */ /* 0x000fe200078e0208 */
[-C--:B------:R-:W-:Y:S02]  /*16e0*/  IADD3 R15, P3, R8, R21.reuse, RZ ;  /* 0x00000015080f7210 */ /* 0x080fe40007f7e0ff */
[----:B------:R3:W-:Y:S01]  /*16f0*/  STL [R1+0x74], R4 ;  /* 0x0000740401007387 */ /* 0x0007e20000100800 */
[----:B-1----:R-:W-:Y:S01]  /*1700*/  IMAD R11, R25, 0x4, R10 ;  /* 0x00000004190b7824 */ /* 0x002fe200078e020a */
[----:B--2---:R-:W-:-:S04]  /*1710*/  IADD3 R13, P2, R5, R21, RZ ;  /* 0x00000015050d7210 */ /* 0x004fc80007f5e0ff */
[-C--:B------:R-:W-:Y:S01]  /*1720*/  LEA.HI.X.SX32 R14, R5, R23.reuse, 0x1, P2 ;  /* 0x00000017050e7211 */ /* 0x080fe200010f0eff */
[----:B------:R1:W-:Y:S01]  /*1730*/  STL [R1+0x88], R13 ;  /* 0x0000880d01007387 */ /* 0x0003e20000100800 */
[C---:B0-----:R-:W-:Y:S02]  /*1740*/  IMAD R12, R25.reuse, 0x4, R11 ;  /* 0x00000004190c7824 */ /* 0x041fe400078e020b */
[C---:B---3--:R-:W-:Y:S01]  /*1750*/  IMAD R4, R0.reuse, 0x10, R2 ;  /* 0x0000001000047824 */ /* 0x048fe200078e0202 */
[----:B------:R0:W-:Y:S03]  /*1760*/  STL [R1+0x98], R15 ;  /* 0x0000980f01007387 */ /* 0x0001e60000100800 */
[----:B------:R-:W-:Y:S01]  /*1770*/  IMAD R5, R0, 0x10, R4 ;  /* 0x0000001000057824 */ /* 0x000fe200078e0204 */
[----:B------:R-:W-:Y:S01]  /*1780*/  LEA.HI.X.SX32 R0, R8, R23, 0x1, P3 ;  /* 0x0000001708007211 */ /* 0x000fe200018f0eff */
[----:B------:R2:W-:Y:S01]  /*1790*/  STL [R1+0x84], R14 ;  /* 0x0000840e01007387 */ /* 0x0005e20000100800 */
[----:B------:R-:W-:Y:S01]  /*17a0*/  IADD3 R8, P2, R2, R21, RZ ;  /* 0x0000001502087210 */ /* 0x000fe20007f5e0ff */
[----:B-1----:R-:W-:-:S02]  /*17b0*/  IMAD R13, R25, 0x4, R12 ;  /* 0x00000004190d7824 */ /* 0x002fc400078e020c */
[----:B------:R1:W-:Y:S01]  /*17c0*/  STL [R1+0x94], R0 ;  /* 0x0000940001007387 */ /* 0x0003e20000100800 */
[----:B0-----:R-:W-:Y:S01]  /*17d0*/  IADD3.X R15, R18, UR4, R3, P0, P1 ;  /* 0x00000004120f7c10 */ /* 0x001fe200087e2403 */
[----:B------:R-:W-:Y:S01]  /*17e0*/  UMOV UR4, URZ ;  /* 0x0000003f00047c82 */ /* 0x000fe20008000000 */
[----:B------:R-:W-:Y:S01]  /*17f0*/  IADD3 R3, P0, R16, R19, RZ ;  /* 0x0000001310037210 */ /* 0x000fe20007f1e0ff */
[----:B------:R0:W-:Y:S01]  /*1800*/  STL [R1+0xa8], R8 ;  /* 0x0000a80801007387 */ /* 0x0001e20000100800 */
[----:B------:R-:W-:Y:S01]  /*1810*/  UIADD3.X UR19, UR4, 0x40000040, URZ, UP0, !UPT ;  /* 0x4000004004137890 */ /* 0x000fe200087fe43f */
[----:B--2---:R-:W-:-:S03]  /*1820*/  IADD3 R14, P3, R4, R21, RZ ;  /* 0x00000015040e7210 */ /* 0x004fc60007f7e0ff */
[----:B------:R-:W-:Y:S01]  /*1830*/  UIADD3.64 UR22, UR18, 0x2, URZ ;  /* 0x0000000212167897 */ /* 0x000fe2000fffe03f */
[----:B-1----:R-:W-:Y:S01]  /*1840*/  IADD3 R0, P4, R5, R21, RZ ;  /* 0x0000001505007210 */ /* 0x002fe20007f9e0ff */
[----:B------:R1:W-:Y:S01]  /*1850*/  STL [R1+0xb8], R14 ;  /* 0x0000b80e01007387 */ /* 0x0003e20000100800 */
[----:B------:R-:W-:Y:S01]  /*1860*/  UIADD3.64 UR26, UR18, 0x4, URZ ;  /* 0x00000004121a7897 */ /* 0x000fe2000fffe03f */
[----:B0-----:R-:W-:Y:S02]  /*1870*/  IMAD R8, R25, 0x4, R13 ;  /* 0x0000000419087824 */ /* 0x001fe400078e020d */
[----:B------:R0:W-:Y:S01]  /*1880*/  STL [R1+0xc8], R0 ;  /* 0x0000c80001007387 */ /* 0x0001e20000100800 */
[-C--:B-1----:R-:W-:Y:S02]  /*1890*/  LEA.HI.X.SX32 R14, R2, R23.reuse, 0x1, P2 ;  /* 0x00000017020e7211 */ /* 0x082fe400010f0eff */
[-C--:B------:R-:W-:Y:S02]  /*18a0*/  LEA.HI.X.SX32 R2, R4, R23.reuse, 0x1, P3 ;  /* 0x0000001704027211 */ /* 0x080fe400018f0eff */
[----:B0-----:R-:W-:Y:S01]  /*18b0*/  LEA.HI.X.SX32 R0, R5, R23, 0x1, P4 ;  /* 0x0000001705007211 */ /* 0x001fe200020f0eff */
[----:B------:R-:W-:Y:S01]  /*18c0*/  STL [R1+0xa4], R14 ;  /* 0x0000a40e01007387 */ /* 0x000fe20000100800 */
[----:B------:R-:W-:-:S03]  /*18d0*/  IADD3 R4, P1, R9, R19, RZ ;  /* 0x0000001309047210 */ /* 0x000fc60007f3e0ff */
[----:B------:R0:W-:Y:S01]  /*18e0*/  STL [R1+0xb4], R2 ;  /* 0x0000b40201007387 */ /* 0x0001e20000100800 */
[----:B------:R-:W-:Y:S02]  /*18f0*/  LEA.HI.X.SX32 R5, R9, R15, 0x1, P1 ;  /* 0x0000000f09057211 */ /* 0x000fe400008f0eff */
[----:B------:R-:W-:Y:S01]  /*1900*/  IADD3 R9, P1, R12, R19, RZ ;  /* 0x000000130c097210 */ /* 0x000fe20007f3e0ff */
[----:B------:R1:W-:Y:S04]  /*1910*/  STL [R1+0xc4], R0 ;  /* 0x0000c40001007387 */ /* 0x0003e80000100800 */
[----:B------:R2:W-:Y:S01]  /*1920*/  STL [R1+0xd8], R3 ;  /* 0x0000d80301007387 */ /* 0x0005e20000100800 */
[----:B0-----:R-:W-:-:S03]  /*1930*/  IMAD R2, R25, 0x4, R8 ;  /* 0x0000000419027824 */ /* 0x001fc600078e0208 */
[----:B------:R0:W-:Y:S01]  /*1940*/  STL [R1+0xe0], R4 ;  /* 0x0000e00401007387 */ /* 0x0001e20000100800 */
[----:B-1----:R-:W-:Y:S01]  /*1950*/  IADD3 R0, P2, R10, R19, RZ ;  /* 0x000000130a007210 */ /* 0x002fe20007f5e0ff */
[----:B--2---:R-:W-:-:S04]  /*1960*/  IMAD R3, R25, 0x4, R2 ;  /* 0x0000000419037824 */ /* 0x004fc800078e0202 */
[----:B------:R1:W-:Y:S01]  /*1970*/  STL [R1+0xe8], R0 ;  /* 0x0000e80001007387 */ /* 0x0003e20000100800 */
[----:B0-----:R-:W-:-:S05]  /*1980*/  LEA.HI.X.SX32 R4, R16, R15, 0x1, P0 ;  /* 0x0000000f10047211 */ /* 0x001fca00000f0eff */
[----:B------:R0:W-:Y:S01]  /*1990*/  STL [R1+0xd4], R4 ;  /* 0x0000d40401007387 */ /* 0x0001e20000100800 */
[----:B-1----:R-:W-:-:S03]  /*19a0*/  LEA.HI.X.SX32 R0, R10, R15, 0x1, P2 ;  /* 0x0000000f0a007211 */ /* 0x002fc600010f0eff */
[----:B------:R1:W-:Y:S01]  /*19b0*/  STL [R1+0xdc], R5 ;  /* 0x0000dc0501007387 */ /* 0x0003e20000100800 */
[----:B------:R-:W-:-:S03]  /*19c0*/  LEA.HI.X.SX32 R10, R12, R15, 0x1, P1 ;  /* 0x0000000f0c0a7211 */ /* 0x000fc600008f0eff */
[----:B------:R2:W-:Y:S01]  /*19d0*/  STL [R1+0xe4], R0 ;  /* 0x0000e40001007387 */ /* 0x0005e20000100800 */
[----:B0-----:R-:W-:Y:S01]  /*19e0*/  IMAD R4, R25, 0x4, R3 ;  /* 0x0000000419047824 */ /* 0x001fe200078e0203 */
[-C--:B-1----:R-:W-:Y:S02]  /*19f0*/  IADD3 R5, P0, R11, R19.reuse, RZ ;  /* 0x000000130b057210 */ /* 0x082fe40007f1e0ff */
[----:B--2---:R-:W-:-:S03]  /*1a00*/  IADD3 R0, P2, R13, R19, RZ ;  /* 0x000000130d007210 */ /* 0x004fc60007f5e0ff */
[----:B------:R0:W-:Y:S04]  /*1a10*/  STL [R1+0xf0], R5 ;  /* 0x0000f00501007387 */ /* 0x0001e80000100800 */
[----:B------:R1:W-:Y:S04]  /*1a20*/  STL [R1+0xf8], R9 ;  /* 0x0000f80901007387 */ /* 0x0003e80000100800 */
[----:B------:R2:W-:Y:S01]  /*1a30*/  STL [R1+0x100], R0 ;  /* 0x0001000001007387 */ /* 0x0005e20000100800 */
[----:B0-----:R-:W-:Y:S01]  /*1a40*/  IMAD R5, R25, 0x4, R4 ;  /* 0x0000000419057824 */ /* 0x001fe200078e0204 */
[----:B-1----:R-:W-:-:S02]  /*1a50*/  LEA.HI.X.SX32 R9, R11, R15, 0x1, P0 ;  /* 0x0000000f0b097211 */ /* 0x002fc400000f0eff */
[----:B------:R-:W-:Y:S02]  /*1a60*/  IADD3 R11, P1, R2, R19, RZ ;  /* 0x00000013020b7210 */ /* 0x000fe40007f3e0ff */
[----:B--2---:R-:W-:Y:S01]  /*1a70*/  LEA.HI.X.SX32 R0, R13, R15, 0x1, P2 ;  /* 0x0000000f0d007211 */ /* 0x004fe200010f0eff */
[----:B------:R0:W-:Y:S04]  /*1a80*/  STL [R1+0xec], R9 ;  /* 0x0000ec0901007387 */ /* 0x0001e80000100800 */
[----:B------:R1:W-:Y:S04]  /*1a90*/  STL [R1+0xf4], R10 ;  /* 0x0000f40a01007387 */ /* 0x0003e80000100800 */
[----:B------:R2:W-:Y:S01]  /*1aa0*/  STL [R1+0xfc], R0 ;  /* 0x0000fc0001007387 */ /* 0x0005e20000100800 */
[----:B0-----:R-:W-:Y:S01]  /*1ab0*/  IMAD R9, R25, 0x4, R5 ;  /* 0x0000000419097824 */ /* 0x001fe200078e0205 */
[----:B-1----:R-:W-:-:S02]  /*1ac0*/  IADD3 R10, P0, R8, R19, RZ ;  /* 0x00000013080a7210 */ /* 0x002fc40007f1e0ff */
[----:B--2---:R-:W-:-:S03]  /*1ad0*/  IADD3 R0, P2, R3, R19, RZ ;  /* 0x0000001303007210 */ /* 0x004fc60007f5e0ff */
[----:B------:R0:W-:Y:S04]  /*1ae0*/  STL [R1+0x108], R10 ;  /* 0x0001080a01007387 */ /* 0x0001e80000100800 */
[----:B------:R1:W-:Y:S04]  /*1af0*/  STL [R1+0x110], R11 ;  /* 0x0001100b01007387 */ /* 0x0003e80000100800 */
[----:B------:R2:W-:Y:S01]  /*1b00*/  STL [R1+0x118], R0 ;  /* 0x0001180001007387 */ /* 0x0005e20000100800 */
[----:B0-----:R-:W-:Y:S01]  /*1b10*/  IMAD R10, R25, 0x4, R9 ;  /* 0x00000004190a7824 */ /* 0x001fe200078e0209 */
[----:B-1----:R-:W-:-:S02]  /*1b20*/  LEA.HI.X.SX32 R11, R8, R15, 0x1, P0 ;  /* 0x0000000f080b7211 */ /* 0x002fc400000f0eff */
[-C--:B------:R-:W-:Y:S01]  /*1b30*/  LEA.HI.X.SX32 R8, R2, R15.reuse, 0x1, P1 ;  /* 0x0000000f02087211 */ /* 0x080fe200008f0eff */
[----:B------:R-:W-:Y:S01]  /*1b40*/  IMAD R2, R25, 0x4, R10 ;  /* 0x0000000419027824 */ /* 0x000fe200078e020a */
[----:B--2---:R-:W-:Y:S01]  /*1b50*/  LEA.HI.X.SX32 R0, R3, R15, 0x1, P2 ;  /* 0x0000000f03007211 */ /* 0x004fe200010f0eff */
[----:B------:R-:W-:Y:S01]  /*1b60*/  STL [R1+0x104], R11 ;  /* 0x0001040b01007387 */ /* 0x000fe20000100800 */
[----:B------:R-:W-:-:S03]  /*1b70*/  IADD3 R3, P0, R4, R19, RZ ;  /* 0x0000001304037210 */ /* 0x000fc60007f1e0ff */
[----:B------:R0:W-:Y:S01]  /*1b80*/  STL [R1+0x10c], R8 ;  /* 0x00010c0801007387 */ /* 0x0001e20000100800 */
[----:B------:R-:W-:-:S03]  /*1b90*/  LEA.HI.X.SX32 R4, R4, R15, 0x1, P0 ;  /* 0x0000000f04047211 */ /* 0x000fc600000f0eff */
[----:B------:R1:W-:Y:S04]  /*1ba0*/  STL [R1+0x114], R0 ;  /* 0x0001140001007387 */ /* 0x0003e80000100800 */
[----:B------:R2:W-:Y:S01]  /*1bb0*/  STL [R1+0x120], R3 ;  /* 0x0001200301007387 */ /* 0x0005e20000100800 */
[-C--:B0-----:R-:W-:Y:S02]  /*1bc0*/  IADD3 R8, P1, R5, R19.reuse, RZ ;  /* 0x0000001305087210 */ /* 0x081fe40007f3e0ff */
[----:B-1----:R-:W-:-:S03]  /*1bd0*/  IADD3 R0, P2, R9, R19, RZ ;  /* 0x0000001309007210 */ /* 0x002fc60007f5e0ff */
[----:B------:R0:W-:Y:S01]  /*1be0*/  STL [R1+0x128], R8 ;  /* 0x0001280801007387 */ /* 0x0001e20000100800 */
[----:B------:R-:W-:Y:S01]  /*1bf0*/  LEA.HI.X.SX32 R5, R5, R15, 0x1, P1 ;  /* 0x0000000f05057211 */ /* 0x000fe200008f0eff */
[----:B--2---:R-:W-:Y:S02]  /*1c00*/  IMAD R3, R25, 0x4, R2 ;  /* 0x0000000419037824 */ /* 0x004fe400078e0202 */
[----:B------:R1:W-:Y:S04]  /*1c10*/  STL [R1+0x130], R0 ;  /* 0x0001300001007387 */ /* 0x0003e80000100800 */
[----:B------:R2:W-:Y:S01]  /*1c20*/  STL [R1+0x11c], R4 ;  /* 0x00011c0401007387 */ /* 0x0005e20000100800 */
[----:B0-----:R-:W-:-:S03]  /*1c30*/  IADD3 R8, P0, R10, R19, RZ ;  /* 0x000000130a087210 */ /* 0x001fc60007f1e0ff */
[----:B------:R0:W-:Y:S01]  /*1c40*/  STL [R1+0x124], R5 ;  /* 0x0001240501007387 */ /* 0x0001e20000100800 */
[----:B-1----:R-:W-:Y:S01]  /*1c50*/  LEA.HI.X.SX32 R0, R9, R15, 0x1, P2 ;  /* 0x0000000f09007211 */ /* 0x002fe200010f0eff */
[----:B--2---:R-:W-:-:S04]  /*1c60*/  IMAD R4, R25, 0x4, R3 ;  /* 0x0000000419047824 */ /* 0x004fc800078e0203 */
[----:B------:R1:W-:Y:S01]  /*1c70*/  STL [R1+0x12c], R0 ;  /* 0x00012c0001007387 */ /* 0x0003e20000100800 */
[----:B0-----:R-:W-:-:S03]  /*1c80*/  IADD3 R5, P2, R3, R19, RZ ;  /* 0x0000001303057210 */ /* 0x001fc60007f5e0ff */
[----:B------:R0:W-:Y:S01]  /*1c90*/  STL [R1+0x138], R8 ;  /* 0x0001380801007387 */ /* 0x0001e20000100800 */
[-C--:B-1----:R-:W-:Y:S02]  /*1ca0*/  IADD3 R0, P1, R2, R19.reuse, RZ ;  /* 0x0000001302007210 */ /* 0x082fe40007f3e0ff */
[----:B0-----:R-:W-:-:S03]  /*1cb0*/  IADD3 R8, P3, R4, R19, RZ ;  /* 0x0000001304087210 */ /* 0x001fc60007f7e0ff */
[----:B------:R0:W-:Y:S04]  /*1cc0*/  STL [R1+0x140], R0 ;  /* 0x0001400001007387 */ /* 0x0001e80000100800 */
[----:B------:R1:W-:Y:S04]  /*1cd0*/  STL [R1+0x148], R5 ;  /* 0x0001480501007387 */ /* 0x0003e80000100800 */
[----:B------:R2:W-:Y:S01]  /*1ce0*/  STL [R1+0x150], R8 ;  /* 0x0001500801007387 */ /* 0x0005e20000100800 */
[----:B0-----:R-:W-:Y:S02]  /*1cf0*/  LEA.HI.X.SX32 R0, R10, R15, 0x1, P0 ;  /* 0x0000000f0a007211 */ /* 0x001fe400000f0eff */
[----:B------:R-:W-:-:S02]  /*1d00*/  LOP3.LUT P0, RZ, R120, 0x2, RZ, 0xc0, !PT ;  /* 0x0000000278ff7812 */ /* 0x000fc4000780c0ff */
[-C--:B-1----:R-:W-:Y:S01]  /*1d10*/  LEA.HI.X.SX32 R5, R2, R15.reuse, 0x1, P1 ;  /* 0x0000000f02057211 */ /* 0x082fe200008f0eff */
[----:B------:R0:W-:Y:S01]  /*1d20*/  STL [R1+0x134], R0 ;  /* 0x0001340001007387 */ /* 0x0001e20000100800 */
[-C--:B------:R-:W-:Y:S01]  /*1d30*/  LEA.HI.X.SX32 R2, R3, R15.reuse, 0x1, P2 ;  /* 0x0000000f03027211 */ /* 0x080fe200010f0eff */
[----:B------:R-:W-:Y:S01]  /*1d40*/  IMAD.MOV.U32 R3, RZ, RZ, 0x5410 ;  /* 0x00005410ff037424 */ /* 0x000fe200078e00ff */
[----:B------:R-:W-:Y:S01]  /*1d50*/  LOP3.LUT P1, RZ, R120, 0x1, RZ, 0xc0, !PT ;  /* 0x0000000178ff7812 */ /* 0x000fe2000782c0ff */
[----:B--2---:R-:W-:Y:S01]  /*1d60*/  IMAD.MOV.U32 R8, RZ, RZ, 0x3f800000 ;  /* 0x3f800000ff087424 */ /* 0x004fe200078e00ff */
[----:B------:R1:W-:Y:S02]  /*1d70*/  STL [R1+0x13c], R5 ;  /* 0x00013c0501007387 */ /* 0x0003e40000100800 */
[----:B------:R-:W-:Y:S02]  /*1d80*/  SEL R3, R3, 0x1054, !P0 ;  /* 0x0000105403037807 */ /* 0x000fe40004000000 */
[----:B------:R2:W-:Y:S01]  /*1d90*/  STL [R1+0x144], R2 ;  /* 0x0001440201007387 */ /* 0x0005e20000100800 */
[----:B0-----:R-:W-:Y:S01]  /*1da0*/  LEA.HI.X.SX32 R0, R4, R15, 0x1, P3 ;  /* 0x0000000f04007211 */ /* 0x001fe200018f0eff */
[----:B------:R-:W-:-:S04]  /*1db0*/  IMAD.MOV.U32 R4, RZ, RZ, -0x800000 ;  /* 0xff800000ff047424 */ /* 0x000fc800078e00ff */
[----:B------:R0:W-:Y:S01]  /*1dc0*/  STL [R1+0x14c], R0 ;  /* 0x00014c0001007387 */ /* 0x0001e20000100800 */
[----:B-1----:R-:W-:Y:S01]  /*1dd0*/  IMAD.MOV.U32 R5, RZ, RZ, 0x7632 ;  /* 0x00007632ff057424 */ /* 0x002fe200078e00ff */
[----:B--2---:R-:W-:Y:S02]  /*1de0*/  LOP3.LUT R2, R120, 0x180, RZ, 0xc0, !PT ;  /* 0x0000018078027812 */ /* 0x004fe400078ec0ff */
[----:B------:R1:W-:Y:S02]  /*1df0*/  STL [R1+0x4c], R8 ;  /* 0x00004c0801007387 */ /* 0x0003e40000100800 */
[----:B------:R-:W-:Y:S02]  /*1e00*/  SHF.R.U32.HI R2, RZ, 0x3, R2 ;  /* 0x00000003ff027819 */ /* 0x000fe40000011602 */
[----:B------:R2:W-:Y:S01]  /*1e10*/  STL [R1+0x40], R4 ;  /* 0x0000400401007387 */ /* 0x0005e20000100800 */
[----:B0-----:R-:W-:Y:S02]  /*1e20*/  IMAD.MOV.U32 R0, RZ, RZ, RZ ;  /* 0x000000ffff007224 */ /* 0x001fe400078e00ff */
[----:B-1----:R-:W-:-:S02]  /*1e30*/  IMAD.MOV.U32 R8, RZ, RZ, -0x800000 ;  /* 0xff800000ff087424 */ /* 0x002fc400078e00ff */
[----:B--2---:R-:W-:-:S03]  /*1e40*/  IMAD.MOV.U32 R4, RZ, RZ, 0x3f800000 ;  /* 0x3f800000ff047424 */ /* 0x004fc600078e00ff */
[----:B------:R-:W-:Y:S04]  /*1e50*/  STL [R1+0x3c], R8 ;  /* 0x00003c0801007387 */ /* 0x000fe80000100800 */
[----:B------:R0:W-:Y:S02]  /*1e60*/  STL [R1+0x48], R4 ;  /* 0x0000480401007387 */ /* 0x0001e40000100800 */
[----:B0-----:R-:W-:Y:S02]  /*1e70*/  LOP3.LUT R4, R2, 0x1ff, R120, 0x78, !PT ;  /* 0x000001ff02047812 */ /* 0x001fe400078e7878 */
[----:B------:R-:W-:Y:S02]  /*1e80*/  SEL R2, R5, 0x3276, !P0 ;  /* 0x0000327605027807 */ /* 0x000fe40004000000 */
[----:B------:R-:W-:-:S07]  /*1e90*/  LOP3.LUT R5, R4, 0x40, RZ, 0x3c, !PT ;  /* 0x0000004004057812 */ /* 0x000fce00078e3cff */
.L_x_1:
[----:B------:R-:W2:Y:S04]  /*1ea0*/  LDL R9, [R1+0x58] ;  /* 0x0000580001097983 */ /* 0x000ea80000100800 */
[----:B------:R-:W3:Y:S04]  /*1eb0*/  LDL R8, [R1+0x60] ;  /* 0x0000600001087983 */ /* 0x000ee80000100800 */
[----:B------:R-:W4:Y:S04]  /*1ec0*/  LDL R13, [R1+0x54] ;  /* 0x00005400010d7983 */ /* 0x000f280000100800 */
[----:B------:R-:W4:Y:S04]  /*1ed0*/  LDL R12, [R1+0x68] ;  /* 0x00006800010c7983 */ /* 0x000f280000100800 */
[----:B------:R-:W4:Y:S04]  /*1ee0*/  LDL R16, [R1+0x5c] ;  /* 0x00005c0001107983 */ /* 0x000f280000100800 */
[----:B------:R-:W4:Y:S04]  /*1ef0*/  LDL R17, [R1+0x64] ;  /* 0x0000640001117983 */ /* 0x000f280000100800 */
[----:B------:R-:W4:Y:S04]  /*1f00*/  LDL R18, [R1+0x70] ;  /* 0x0000700001127983 */ /* 0x000f280000100800 */
[----:B------:R-:W4:Y:S04]  /*1f10*/  LDL R14, [R1+0x78] ;  /* 0x00007800010e7983 */ /* 0x000f280000100800 */
[----:B------:R-:W4:Y:S04]  /*1f20*/  LDL R15, [R1+0x6c] ;  /* 0x00006c00010f7983 */ /* 0x000f280000100800 */
[----:B------:R0:W-:Y:S04]  /*1f30*/  STL [R1+0x168], R6 ;  /* 0x0001680601007387 */ /* 0x0001e80000100800 */
[----:B------:R1:W-:Y:S04]  /*1f40*/  STL [R1+0x160], R3 ;  /* 0x0001600301007387 */ /* 0x0003e80000100800 */
[----:B------:R1:W-:Y:S04]  /*1f50*/  STL [R1+0x15c], R2 ;  /* 0x00015c0201007387 */ /* 0x0003e80000100800 */
[----:B------:R-:W4:Y:S04]  /*1f60*/  LDL R19, [R1+0x80] ;  /* 0x0000800001137983 */ /* 0x000f280000100800 */
[----:B0-----:R-:W4:Y:S04]  /*1f70*/  LDL R6, [R1+0x74] ;  /* 0x0000740001067983 */ /* 0x001f280000100800 */
[----:B------:R-:W4:Y:S04]  /*1f80*/  LDL R22, [R1+0x88] ;  /* 0x0000880001167983 */ /* 0x000f280000100800 */
[----:B------:R-:W4:Y:S04]  /*1f90*/  LDL R20, [R1+0x7c] ;  /* 0x00007c0001147983 */ /* 0x000f280000100800 */
[----:B------:R-:W4:Y:S04]  /*1fa0*/  LDL R21, [R1+0x84] ;  /* 0x0000840001157983 */ /* 0x000f280000100800 */
[----:B-1----:R-:W4:Y:S04]  /*1fb0*/  LDL R3, [R1+0x90] ;  /* 0x0000900001037983 */ /* 0x002f280000100800 */
[----:B------:R-:W4:Y:S01]  /*1fc0*/  LDL R2, [R1+0x98] ;  /* 0x0000980001027983 */ /* 0x000f220000100800 */
[----:B------:R-:W-:-:S03]  /*1fd0*/  SHF.R.S32.HI R5, RZ, 0x1f, R0 ;  /* 0x0000001fff057819 */ /* 0x000fc60000011400 */
[----:B------:R-:W4:Y:S04]  /*1fe0*/  LDL R125, [R1+0xb8] ;  /* 0x0000b800017d7983 */ /* 0x000f280000100800 */
[----:B------:R-:W4:Y:S04]  /*1ff0*/  LDL R124, [R1+0xac] ;  /* 0x0000ac00017c7983 */ /* 0x000f280000100800 */
[----:B------:R-:W4:Y:S04]  /*2000*/  LDL R121, [R1+0xb4] ;  /* 0x0000b40001797983 */ /* 0x000f280000100800 */
[----:B------:R-:W4:Y:S04]  /*2010*/  LDL R123, [R1+0xc0] ;  /* 0x0000c000017b7983 */ /* 0x000f280000100800 */
[----:B------:R-:W4:Y:S04]  /*2020*/  LDL R122, [R1+0xc8] ;  /* 0x0000c800017a7983 */ /* 0x000f280000100800 */
[----:B------:R-:W4:Y:S01]  /*2030*/  LDL R120, [R1+0xd0] ;  /* 0x0000d00001787983 */ /* 0x000f220000100800 */
[----:B--2---:R-:W-:-:S02]  /*2040*/  IADD3 R10, P0, R0, R9, RZ ;  /* 0x00000009000a7210 */ /* 0x004fc40007f1e0ff */
[----:B---3--:R-:W-:-:S03]  /*2050*/  IADD3 R8, P1, R0, R8, RZ ;  /* 0x0000000800087210 */ /* 0x008fc60007f3e0ff */
[C---:B----4-:R-:W-:Y:S01]  /*2060*/  IMAD.X R11, R5.reuse, 0x1, R13, P0 ;  /* 0x00000001050b7824 */ /* 0x050fe200000e060d */
[----:B------:R-:W-:Y:S01]  /*2070*/  IADD3 R12, P0, R0, R12, RZ ;  /* 0x0000000c000c7210 */ /* 0x000fe20007f1e0ff */
[----:B------:R-:W-:-:S03]  /*2080*/  IMAD.X R9, R5, 0x1, R16, P1 ;  /* 0x0000000105097824 */ /* 0x000fc600008e0610 */
[----:B------:R0:W2:Y:S01]  /*2090*/  LDG.E.U8 R16, desc[UR20][R10.64] ;  /* 0x000000140a107981 */ /* 0x0000a2000c1e1100 */
[----:B------:R-:W-:-:S03]  /*20a0*/  IMAD.X R13, R5, 0x1, R17, P0 ;  /* 0x00000001050d7824 */ /* 0x000fc600000e0611 */
[----:B------:R1:W3:Y:S01]  /*20b0*/  LDG.E.U8 R17, desc[UR20][R8.64] ;  /* 0x0000001408117981 */ /* 0x0002e2000c1e1100 */
[----:B0-----:R-:W-:-:S03]  /*20c0*/  IADD3 R10, P1, R0, R18, RZ ;  /* 0x00000012000a7210 */ /* 0x001fc60007f3e0ff */
[----:B------:R0:W4:Y:S01]  /*20d0*/  LDG.E.U8 R18, desc[UR20][R12.64] ;  /* 0x000000140c127981 */ /* 0x000122000c1e1100 */
[----:B-1----:R-:W-:-:S03]  /*20e0*/  IADD3 R8, P0, R0, R14, RZ ;  /* 0x0000000e00087210 */ /* 0x002fc60007f1e0ff */
[----:B------:R-:W2:Y:S01]  /*20f0*/  LDL R14, [R1+0x8c] ;  /* 0x00008c00010e7983 */ /* 0x000ea20000100800 */
[----:B------:R-:W-:-:S03]  /*2100*/  IMAD.X R11, R5, 0x1, R15, P1 ;  /* 0x00000001050b7824 */ /* 0x000fc600008e060f */
[----:B------:R-:W3:Y:S01]  /*2110*/  LDL R15, [R1+0xa0] ;  /* 0x0000a000010f7983 */ /* 0x000ee20000100800 */
[----:B0-----:R-:W-:-:S03]  /*2120*/  IADD3 R12, P1, R0, R19, RZ ;  /* 0x00000013000c7210 */ /* 0x001fc60007f3e0ff */
[----:B------:R0:W4:Y:S01]  /*2130*/  LDG.E.U8 R19, desc[UR20][R10.64] ;  /* 0x000000140a137981 */ /* 0x000122000c1e1100 */
[----:B------:R-:W-:-:S03]  /*2140*/  IMAD.X R9, R5, 0x1, R6, P0 ;  /* 0x0000000105097824 */ /* 0x000fc600000e0606 */
[----:B------:R-:W4:Y:S01]  /*2150*/  LDL R6, [R1+0x94] ;  /* 0x0000940001067983 */ /* 0x000f220000100800 */
[C---:B0-----:R-:W-:Y:S01]  /*2160*/  IADD3 R10, P0, R0.reuse, R22, RZ ;  /* 0x00000016000a7210 */ /* 0x041fe20007f1e0ff */
[C---:B------:R-:W-:Y:S02]  /*2170*/  IMAD.X R13, R5.reuse, 0x1, R20, P1 ;  /* 0x00000001050d7824 */ /* 0x040fe400008e0614 */
[----:B------:R0:W4:Y:S02]  /*2180*/  LDG.E.U8 R20, desc[UR20][R8.64] ;  /* 0x0000001408147981 */ /* 0x000124000c1e1100 */
[----:B------:R-:W-:Y:S02]  /*2190*/  IMAD.X R11, R5, 0x1, R21, P0 ;  /* 0x00000001050b7824 */ /* 0x000fe400000e0615 */
[----:B------:R1:W4:Y:S04]  /*21a0*/  LDG.E.U8 R21, desc[UR20][R12.64] ;  /* 0x000000140c157981 */ /* 0x000328000c1e1100 */
[----:B------:R3:W4:Y:S01]  /*21b0*/  LDG.E.U8 R22, desc[UR20][R10.64] ;  /* 0x000000140a167981 */ /* 0x000722000c1e1100 */
[----:B0-----:R-:W-:-:S03]  /*21c0*/  IADD3 R8, P1, R0, R3, RZ ;  /* 0x0000000300087210 */ /* 0x001fc60007f3e0ff */
[----:B------:R-:W4:Y:S01]  /*21d0*/  LDL R3, [R1+0xa8] ;  /* 0x0000a80001037983 */ /* 0x000f220000100800 */
[----:B-1----:R-:W-:-:S03]  /*21e0*/  IADD3 R12, P0, R0, R2, RZ ;  /* 0x00000002000c7210 */ /* 0x002fc60007f1e0ff */
[----:B------:R-:W4:Y:S01]  /*21f0*/  LDL R2, [R1+0x9c] ;  /* 0x00009c0001027983 */ /* 0x000f220000100800 */
[----:B--2---:R-:W-:-:S03]  /*2200*/  IMAD.X R9, R5, 0x1, R14, P1 ;  /* 0x0000000105097824 */ /* 0x004fc600008e060e */
[----:B------:R-:W2:Y:S04]  /*2210*/  LDL R14, [R1+0xb0] ;  /* 0x0000b000010e7983 */ /* 0x000ea80000100800 */
[----:B------:R0:W2:Y:S01]  /*2220*/  LDG.E.U8 R23, desc[UR20][R8.64] ;  /* 0x0000001408177981 */ /* 0x0000a2000c1e1100 */
[----:B---3--:R-:W-:-:S03]  /*2230*/  IADD3 R10, P1, R0, R15, RZ ;  /* 0x0000000f000a7210 */ /* 0x008fc60007f3e0ff */
[----:B------:R-:W3:Y:S01]  /*2240*/  LDL R9, [R1+0xa4] ;  /* 0x0000a40001097983 */ /* 0x000ee20000100800 */
[----:B----4-:R-:W-:-:S03]  /*2250*/  IMAD.X R13, R5, 0x1, R6, P0 ;  /* 0x00000001050d7824 */ /* 0x010fc600000e0606 */
[----:B------:R-:W4:Y:S04]  /*2260*/  LDL R6, [R1+0xbc] ;  /* 0x0000bc0001067983 */ /* 0x000f280000100800 */
[----:B------:R-:W4:Y:S01]  /*2270*/  LDG.E.U8 R24, desc[UR20][R12.64] ;  /* 0x000000140c187981 */ /* 0x000f22000c1e1100 */
[----:B0-----:R-:W-:-:S03]  /*2280*/  IADD3 R8, P0, R0, R3, RZ ;  /* 0x0000000300087210 */ /* 0x001fc60007f1e0ff */
[----:B------:R-:W4:Y:S01]  /*2290*/  LDL R3, [R1+0xc4] ;  /* 0x0000c40001037983 */ /* 0x000f220000100800 */
[----:B------:R-:W-:-:S03]  /*22a0*/  IMAD.X R11, R5, 0x1, R2, P1 ;  /* 0x00000001050b7824 */ /* 0x000fc600008e0602 */
[----:B------:R-:W4:Y:S04]  /*22b0*/  LDL R2, [R1+0xcc] ;  /* 0x0000cc0001027983 */ /* 0x000f280000100800 */
[----:B------:R0:W4:Y:S01]  /*22c0*/  LDG.E.U8 R25, desc[UR20][R10.64] ;  /* 0x000000140a197981 */ /* 0x000122000c1e1100 */
[----:B--2---:R-:W-:-:S05]  /*22d0*/  IADD3 R14, P1, R0, R14, RZ ;  /* 0x0000000e000e7210 */ /* 0x004fca0007f3e0ff */
[----:B------:R-:W-:Y:S01]  /*22e0*/  IMAD.X R15, R5, 0x1, R124, P1 ;  /* 0x00000001050f7824 */ /* 0x000fe200008e067c */
[----:B0-----:R-:W-:-:S04]  /*22f0*/  IADD3 R10, P1, R0, R123, RZ ;  /* 0x0000007b000a7210 */ /* 0x001fc80007f3e0ff */
[----:B------:R0:W2:Y:S01]  /*2300*/  LDG.E.U8 R27, desc[UR20][R14.64] ;  /* 0x000000140e1b7981 */ /* 0x0000a2000c1e1100 */
[----:B---3--:R-:W-:Y:S01]  /*2310*/  IMAD.X R9, R5, 0x1, R9, P0 ;  /* 0x0000000105097824 */ /* 0x008fe200000e0609 */
[----:B------:R-:W-:-:S04]  /*2320*/  IADD3 R12, P0, R0, R125, RZ ;  /* 0x0000007d000c7210 */ /* 0x000fc80007f1e0ff */
[----:B------:R1:W3:Y:S01]  /*2330*/  LDG.E.U8 R26, desc[UR20][R8.64] ;  /* 0x00000014081a7981 */ /* 0x0002e2000c1e1100 */
[C---:B------:R-:W-:Y:S01]  /*2340*/  IMAD.X R13, R5.reuse, 0x1, R121, P0 ;  /* 0x00000001050d7824 */ /* 0x040fe200000e0679 */
[----:B0-----:R-:W-:Y:S01]  /*2350*/  IADD3 R14, P0, R0, R120, RZ ;  /* 0x00000078000e7210 */ /* 0x001fe20007f1e0ff */
[----:B----4-:R-:W-:-:S03]  /*2360*/  IMAD.X R11, R5, 0x1, R6, P1 ;  /* 0x00000001050b7824 */ /* 0x010fc600008e0606 */
[----:B------:R-:W4:Y:S01]  /*2370*/  LDG.E.U8 R12, desc[UR20][R12.64] ;  /* 0x000000140c0c7981 */ /* 0x000f22000c1e1100 */
[----:B-1----:R-:W-:-:S03]  /*2380*/  IADD3 R8, P2, R0, R122, RZ ;  /* 0x0000007a00087210 */ /* 0x002fc60007f5e0ff */
[----:B------:R-:W4:Y:S02]  /*2390*/  LDG.E.U8 R10, desc[UR20][R10.64] ;  /* 0x000000140a0a7981 */ /* 0x000f24000c1e1100 */
[C---:B------:R-:W-:Y:S02]  /*23a0*/  IMAD.X R9, R5.reuse, 0x1, R3, P2 ;  /* 0x0000000105097824 */ /* 0x040fe400010e0603 */
[----:B------:R-:W-:-:S03]  /*23b0*/  IMAD.X R15, R5, 0x1, R2, P0 ;  /* 0x00000001050f7824 */ /* 0x000fc600000e0602 */
[----:B------:R-:W4:Y:S04]  /*23c0*/  LDG.E.U8 R8, desc[UR20][R8.64] ;  /* 0x0000001408087981 */ /* 0x000f28000c1e1100 */
[----:B------:R-:W4:Y:S01]  /*23d0*/  LDG.E.U8 R14, desc[UR20][R14.64] ;  /* 0x000000140e0e7981 */ /* 0x000f22000c1e1100 */
[----:B------:R-:W-:Y:S06]  /*23e0*/  BAR.SYNC.DEFER_BLOCKING 0x0 ;  /* 0x0000000000007b1d */ /* 0x000fec0000010000 */
[----:B------:R-:W-:Y:S04]  /*23f0*/  STS.U8 [R4+UR17+0x4000], R16 ;  /* 0x0040001004007988 */ /* 0x000fe80008000011 */
        /* <DEDUP_REMOVED lines=8> */
[----:B------:R-:W-:Y:S01]  /*2480*/  STS.U8 [R4+UR17+0x5200], R25 ;  /* 0x0052001904007988 */ /* 0x000fe20008000011 */
[----:B------:R-:W-:-:S04]  /*2490*/  USHF.L.U32 UR10, UR24, 0x6, URZ ;  /* 0x00000006180a7899 */ /* 0x000fc8000800063f */
[----:B------:R-:W-:-:S04]  /*24a0*/  ULOP3.LUT UR10, UR10, 0x300, URZ, 0xc0, !UPT ;  /* 0x000003000a0a7892 */ /* 0x000fc8000f8ec03f */
[----:B------:R-:W-:-:S04]  /*24b0*/  ULEA.HI UR10, UR17, UR10, URZ, 0x1c ;  /* 0x0000000a110a7291 */ /* 0x000fc8000f8fe03f */
[----:B------:R-:W-:Y:S01]  /*24c0*/  ULOP3.LUT UR10, UR10, 0x3fff, URZ, 0xc0, !UPT ;  /* 0x00003fff0a0a7892 */ /* 0x000fe2000f8ec03f */
[----:B------:R-:W-:Y:S01]  /*24d0*/  UMOV UR30, UR8 ;  /* 0x00000008001e7c82 */ /* 0x000fe20008000000 */
[----:B------:R-:W-:Y:S01]  /*24e0*/  UMOV UR31, 0x80000020 ;  /* 0x80000020001f7882 */ /* 0x000fe20000000000 */
[----:B------:R-:W-:-:S04]  /*24f0*/  UMOV UR29, 0x80000020 ;  /* 0x80000020001d7882 */ /* 0x000fc80000000000 */
[----:B------:R-:W-:Y:S01]  /*2500*/  UMOV UR28, UR10 ;  /* 0x0000000a001c7c82 */ /* 0x000fe20008000000 */
[----:B------:R-:W-:Y:S01]  /*2510*/  UMOV UR12, 0xfffffffe ;  /* 0xfffffffe000c7882 */ /* 0x000fe20000000000 */
[----:B------:R-:W-:Y:S01]  /*2520*/  UMOV UR13, 0x7fffffdf ;  /* 0x7fffffdf000d7882 */ /* 0x000fe20000000000 */
[----:B------:R-:W-:Y:S02]  /*2530*/  UMOV UR11, URZ ;  /* 0x0000003f000b7c82 */ /* 0x000fe40008000000 */
[----:B------:R-:W-:Y:S01]  /*2540*/  UIADD3.64 UR12, UR10, -UR12, URZ ;  /* 0x8000000c0a0c7297 */ /* 0x000fe2000fffe03f */
[----:B------:R-:W0:Y:S01]  /*2550*/  S2R R120, SR_TID.X ;  /* 0x0000000000787919 */ /* 0x000e220000002100 */
[----:B--2---:R-:W-:Y:S04]  /*2560*/  STS.U8 [R4+UR17+0x5600], R27 ;  /* 0x0056001b04007988 */ /* 0x004fe80008000011 */
[----:B---3--:R1:W-:Y:S04]  /*2570*/  STS.U8 [R4+UR17+0x5400], R26 ;  /* 0x0054001a04007988 */ /* 0x0083e80008000011 */
[----:B----4-:R-:W-:Y:S04]  /*2580*/  STS.U8 [R4+UR17+0x5800], R12 ;  /* 0x0058000c04007988 */ /* 0x010fe80008000011 */
[----:B------:R-:W-:Y:S04]  /*2590*/  STS.U8 [R4+UR17+0x5a00], R10 ;  /* 0x005a000a04007988 */ /* 0x000fe80008000011 */
[----:B------:R-:W-:Y:S04]  /*25a0*/  STS.U8 [R4+UR17+0x5c00], R8 ;  /* 0x005c000804007988 */ /* 0x000fe80008000011 */
[----:B------:R-:W-:Y:S01]  /*25b0*/  STS.U8 [R4+UR17+0x5e00], R14 ;  /* 0x005e000e04007988 */ /* 0x000fe20008000011 */
[----:B------:R2:W-:Y:S06]  /*25c0*/  MEMBAR.ALL.CTA ;  /* 0x0000000000007992 */ /* 0x0005ec0000008000 */
[----:B--2---:R-:W2:Y:S02]  /*25d0*/  FENCE.VIEW.ASYNC.S ;  /* 0x00000000000073c6 */ /* 0x004ea40000000000 */
[----:B--2---:R-:W-:Y:S06]  /*25e0*/  BAR.SYNC.DEFER_BLOCKING 0x0 ;  /* 0x0000000000007b1d */ /* 0x004fec0000010000 */
[----:B-1----:R-:W-:-:S06]  /*25f0*/  WARPGROUP.ARRIVE ;  /* 0x00000000000079c5 */ /* 0x002fcc0000000000 */
[----:B------:R-:W-:Y:S01]  /*2600*/  QGMMA.64x128x32.F32.E4M3.E4M3 R24, gdesc[UR28], RZ, !UPT ;  /* 0x01e000001c1879f3 */ /* 0x000fe2000c7008ff */
[----:B------:R0:W-:Y:S02]  /*2610*/  STL [R1+0x154], R0 ;  /* 0x0001540001007387 */ /* 0x0001e40000100800 */
[----:B0-----:R-:W-:-:S05]  /*2620*/  IMAD.SHL.U32 R0, R120, 0x2, RZ ;  /* 0x0000000278007824 */ /* 0x001fca00078e00ff */
[----:B------:R-:W-:-:S05]  /*2630*/  LOP3.LUT R0, R0, 0x6, RZ, 0xc0, !PT ;  /* 0x0000000600007812 */ /* 0x000fca00078ec0ff */
[C---:B------:R-:W-:Y:S01]  /*2640*/  VIADD R9, R0.reuse, UR5 ;  /* 0x0000000500097c36 */ /* 0x040fe20008000000 */
[----:B-----5:R-:W-:Y:S02]  /*2650*/  LOP3.LUT R8, R7, 0x8, RZ, 0xfc, !PT ;  /* 0x0000000807087812 */ /* 0x020fe400078efcff */
[----:B------:R-:W-:Y:S02]  /*2660*/  IADD3 R23, P0, R0, UR5, RZ ;  /* 0x0000000500177c10 */ /* 0x000fe4000ff1e0ff */
[C---:B------:R-:W-:Y:S02]  /*2670*/  LOP3.LUT R5, R9.reuse, 0x70, RZ, 0xfc, !PT ;  /* 0x0000007009057812 */ /* 0x040fe400078efcff */
[----:B------:R-:W-:Y:S02]  /*2680*/  LOP3.LUT R10, R9, 0x71, RZ, 0xfc, !PT ;  /* 0x00000071090a7812 */ /* 0x000fe400078efcff */
[C---:B------:R-:W-:Y:S02]  /*2690*/  ISETP.GT.U32.AND P1, PT, R5.reuse, R7, PT ;  /* 0x000000070500720c */ /* 0x040fe40003f24070 */
[-C--:B------:R-:W-:Y:S01]  /*26a0*/  ISETP.GT.U32.AND P3, PT, R5, R8.reuse, PT ;  /* 0x000000080500720c */ /* 0x080fe20003f64070 */
[----:B------:R-:W-:Y:S01]  /*26b0*/  IMAD.X R5, RZ, RZ, UR6, P0 ;  /* 0x00000006ff057e24 */ /* 0x000fe200080e06ff */
[----:B------:R-:W-:-:S04]  /*26c0*/  ISETP.GT.U32.AND P4, PT, R10, R8, PT ;  /* 0x000000080a00720c */ /* 0x000fc80003f84070 */
[C---:B------:R-:W-:Y:S02]  /*26d0*/  ISETP.GT.U32.AND.EX P3, PT, R5.reuse, RZ, PT, P3 ;  /* 0x000000ff0500720c */ /* 0x040fe40003f64130 */
[----:B------:R-:W-:Y:S02]  /*26e0*/  ISETP.GT.U32.AND.EX P4, PT, R5, RZ, PT, P4 ;  /* 0x000000ff0500720c */ /* 0x000fe40003f84140 */
[----:B------:R-:W-:Y:S02]  /*26f0*/  SEL R15, RZ, 0x1fffe, !P3 ;  /* 0x0001fffeff0f7807 */ /* 0x000fe40005800000 */
[----:B------:R-:W-:Y:S01]  /*2700*/  SEL R14, RZ, 0x1, !P4 ;  /* 0x00000001ff0e7807 */ /* 0x000fe20006000000 */
[----:B------:R-:W-:Y:S01]  /*2710*/  QGMMA.64x128x32.F32.E4M3.E4M3 R24, gdesc[UR12], R24, gsb0 ;  /* 0x01e000000c1879f3 */ /* 0x000fe20008000818 */
[C---:B------:R-:W-:Y:S02]  /*2720*/  LOP3.LUT R11, R9.reuse, 0x78, RZ, 0xfc, !PT ;  /* 0x00000078090b7812 */ /* 0x040fe400078efcff */
[----:B------:R-:W-:Y:S01]  /*2730*/  ISETP.GT.U32.AND P0, PT, R10, R7, PT ;  /* 0x000000070a00720c */ /* 0x000fe20003f04070 */
[----:B------:R-:W-:Y:S01]  /*2740*/  IMAD.IADD R15, R14, 0x1, R15 ;  /* 0x000000010e0f7824 */ /* 0x000fe200078e020f */
[----:B------:R-:W-:-:S02]  /*2750*/  LOP3.LUT R13, R9, 0x79, RZ, 0xfc, !PT ;  /* 0x00000079090d7812 */ /* 0x000fc400078efcff */
[-C--:B------:R-:W-:Y:S02]  /*2760*/  ISETP.GT.U32.AND P3, PT, R11, R7.reuse, PT ;  /* 0x000000070b00720c */ /* 0x080fe40003f64070 */
[C---:B------:R-:W-:Y:S02]  /*2770*/  ISETP.GT.U32.AND.EX P1, PT, R5.reuse, RZ, PT, P1 ;  /* 0x000000ff0500720c */ /* 0x040fe40003f24110 */
[----:B------:R-:W-:Y:S02]  /*2780*/  ISETP.GT.U32.AND.EX P0, PT, R5, RZ, PT, P0 ;  /* 0x000000ff0500720c */ /* 0x000fe40003f04100 */
[C---:B------:R-:W-:Y:S02]  /*2790*/  ISETP.GT.U32.AND P2, PT, R13.reuse, R8, PT ;  /* 0x000000080d00720c */ /* 0x040fe40003f44070 */
[----:B------:R-:W-:Y:S02]  /*27a0*/  ISETP.GT.U32.AND P4, PT, R13, R7, PT ;  /* 0x000000070d00720c */ /* 0x000fe40003f84070 */
[----:B------:R-:W-:-:S02]  /*27b0*/  ISETP.GT.U32.AND.EX P3, PT, R5, RZ, PT, P3 ;  /* 0x000000ff0500720c */ /* 0x000fc40003f64130 */
[----:B------:R-:W-:Y:S02]  /*27c0*/  SEL R13, RZ, 0x7fff8, !P1 ;  /* 0x0007fff8ff0d7807 */ /* 0x000fe40004800000 */
[----:B------:R-:W-:Y:S02]  /*27d0*/  SEL R14, RZ, 0x4, !P0 ;  /* 0x00000004ff0e7807 */ /* 0x000fe40004000000 */
[----:B------:R-:W-:Y:S02]  /*27e0*/  LOP3.LUT R15, R15, 0x3, RZ, 0xc0, !PT ;  /* 0x000000030f0f7812 */ /* 0x000fe400078ec0ff */
[----:B------:R-:W-:Y:S02]  /*27f0*/  ISETP.GT.U32.AND P5, PT, R11, R8, PT ;  /* 0x000000080b00720c */ /* 0x000fe40003fa4070 */
[----:B------:R-:W-:Y:S02]  /*2800*/  SEL R11, RZ, 0x7fff8, !P3 ;  /* 0x0007fff8ff0b7807 */ /* 0x000fe40005800000 */
[----:B------:R-:W-:-:S02]  /*2810*/  IADD3 R2, R15, R13, R14 ;  /* 0x0000000d0f027210 */ /* 0x000fc40007ffe00e */
[----:B------:R-:W-:-:S05]  /*2820*/  IADD3 R14, P3, R9, 0x8, RZ ;  /* 0x00000008090e7810 */ /* 0x000fca0007f7e0ff */
[--C-:B------:R-:W-:Y:S01]  /*2830*/  IMAD.X R13, RZ, RZ, R5.reuse, P3 ;  /* 0x000000ffff0d7224 */ /* 0x100fe200018e0605 */
[----:B------:R-:W-:Y:S02]  /*2840*/  IADD3 R122, P3, R9, 0x11, RZ ;  /* 0x00000011097a7810 */ /* 0x000fe40007f7e0ff */
[C---:B------:R-:W-:Y:S02]  /*2850*/  ISETP.GT.U32.AND.EX P5, PT, R5.reuse, RZ, PT, P5 ;  /* 0x000000ff0500720c */ /* 0x040fe40003fa4150 */
[----:B------:R-:W-:Y:S01]  /*2860*/  ISETP.GT.U32.AND.EX P2, PT, R5, RZ, PT, P2 ;  /* 0x000000ff0500720c */ /* 0x000fe20003f44120 */
[----:B------:R-:W-:Y:S01]  /*2870*/  IMAD.X R16, RZ, RZ, R5, P3 ;  /* 0x000000ffff107224 */ /* 0x000fe200018e0605 */
[----:B------:R-:W-:Y:S02]  /*2880*/  IADD3 R21, P3, R9, 0x19, RZ ;  /* 0x0000001909157810 */ /* 0x000fe40007f7e0ff */
[----:B------:R-:W-:Y:S02]  /*2890*/  SEL R12, RZ, 0x1fffe, !P5 ;  /* 0x0001fffeff0c7807 */ /* 0x000fe40006800000 */
[----:B------:R-:W-:-:S02]  /*28a0*/  SEL R10, RZ, 0x1, !P2 ;  /* 0x00000001ff0a7807 */ /* 0x000fc40005000000 */
[C---:B------:R-:W-:Y:S01]  /*28b0*/  IADD3 R15, P1, R9.reuse, 0x10, RZ ;  /* 0x00000010090f7810 */ /* 0x040fe20007f3e0ff */
[--C-:B------:R-:W-:Y:S01]  /*28c0*/  IMAD.X R125, RZ, RZ, R5.reuse, P3 ;  /* 0x000000ffff7d7224 */ /* 0x100fe200018e0605 */
[----:B------:R-:W-:Y:S01]  /*28d0*/  IADD3 R19, P3, R9, 0x21, RZ ;  /* 0x0000002109137810 */ /* 0x000fe20007f7e0ff */
[----:B------:R-:W-:Y:S01]  /*28e0*/  IMAD.IADD R12, R10, 0x1, R12 ;  /* 0x000000010a0c7824 */ /* 0x000fe200078e020c */
[----:B------:R-:W-:Y:S01]  /*28f0*/  ISETP.GT.U32.AND.EX P4, PT, R5, RZ, PT, P4 ;  /* 0x000000ff0500720c */ /* 0x000fe20003f84140 */
[--C-:B------:R-:W-:Y:S01]  /*2900*/  IMAD.X R120, RZ, RZ, R5.reuse, P1 ;  /* 0x000000ffff787224 */ /* 0x100fe200008e0605 */
[C---:B------:R-:W-:Y:S01]  /*2910*/  IADD3 R17, P1, R9.reuse, 0x18, RZ ;  /* 0x0000001809117810 */ /* 0x040fe20007f3e0ff */
[----:B------:R0:W-:Y:S01]  /*2920*/  STL [R1+0x16c], R4 ;  /* 0x00016c0401007387 */ /* 0x0001e20000100800 */
[----:B------:R-:W-:Y:S02]  /*2930*/  SEL R10, RZ, 0x4, !P4 ;  /* 0x00000004ff0a7807 */ /* 0x000fe40006000000 */
[----:B------:R-:W-:Y:S01]  /*2940*/  LOP3.LUT R12, R12, 0x3, RZ, 0xc0, !PT ;  /* 0x000000030c0c7812 */ /* 0x000fe200078ec0ff */
[--C-:B------:R-:W-:Y:S01]  /*2950*/  IMAD.X R18, RZ, RZ, R5.reuse, P1 ;  /* 0x000000ffff127224 */ /* 0x100fe200008e0605 */
[----:B------:R-:W-:Y:S01]  /*2960*/  IADD3 R20, P1, R9, 0x20, RZ ;  /* 0x0000002009147810 */ /* 0x000fe20007f3e0ff */
[----:B0-----:R-:W-:Y:S01]  /*2970*/  IMAD.X R4, RZ, RZ, R5, P3 ;  /* 0x000000ffff047224 */ /* 0x001fe200018e0605 */
[----:B------:R-:W-:-:S02]  /*2980*/  IADD3 RZ, P3, R23, 0x38, RZ ;  /* 0x0000003817ff7810 */ /* 0x000fc40007f7e0ff */
[----:B------:R-:W-:Y:S02]  /*2990*/  IADD3 R10, R12, R11, R10 ;  /* 0x0000000b0c0a7210 */ /* 0x000fe40007ffe00a */
[C---:B------:R-:W-:Y:S01]  /*29a0*/  IADD3 R12, P4, R9.reuse, 0x9, RZ ;  /* 0x00000009090c7810 */ /* 0x040fe20007f9e0ff */
[--C-:B------:R-:W-:Y:S01]  /*29b0*/  IMAD.X R6, RZ, RZ, R5.reuse, P3 ;  /* 0x000000ffff067224 */ /* 0x100fe200018e0605 */
[----:B------:R-:W-:Y:S01]  /*29c0*/  ISETP.GE.U32.AND P3, PT, R9, R7, PT ;  /* 0x000000070900720c */ /* 0x000fe20003f66070 */
[--C-:B------:R-:W-:Y:S01]  /*29d0*/  IMAD.X R0, RZ, RZ, R5.reuse, P1 ;  /* 0x000000ffff007224 */ /* 0x100fe200008e0605 */
[----:B------:R0:W-:Y:S01]  /*29e0*/  STL [R1+0x1a4], R2 ;  /* 0x0001a40201007387 */ /* 0x0001e20000100800 */
[----:B------:R-:W-:Y:S01]  /*29f0*/  IMAD.X R11, RZ, RZ, R5, P4 ;  /* 0x000000ffff0b7224 */ /* 0x000fe200020e0605 */
[----:B------:R-:W-:Y:S02]  /*2a00*/  ISETP.GE.U32.AND.EX P3, PT, R5, RZ, PT, P3 ;  /* 0x000000ff0500720c */ /* 0x000fe40003f66130 */
[C---:B------:R-:W-:Y:S01]  /*2a10*/  IADD3 RZ, P4, R23.reuse, 0x30, RZ ;  /* 0x0000003017ff7810 */ /* 0x040fe20007f9e0ff */
[----:B------:R1:W-:Y:S01]  /*2a20*/  STL [R1], R0 ;  /* 0x0000000001007387 */ /* 0x0003e20000100800 */
[----:B------:R-:W-:-:S03]  /*2a30*/  IADD3 RZ, P1, R23, 0x31, RZ ;  /* 0x0000003117ff7810 */ /* 0x000fc60007f3e0ff */
[--C-:B------:R-:W-:Y:S01]  /*2a40*/  IMAD.X R124, RZ, RZ, R5.reuse, P4 ;  /* 0x000000ffff7c7224 */ /* 0x100fe200020e0605 */
[C---:B------:R-:W-:Y:S01]  /*2a50*/  ISETP.GT.U32.AND P4, PT, R12.reuse, R7, PT ;  /* 0x000000070c00720c */ /* 0x040fe20003f84070 */
[----:B0-----:R-:W-:Y:S01]  /*2a60*/  IMAD.X R2, RZ, RZ, R5, P1 ;  /* 0x000000ffff027224 */ /* 0x001fe200008e0605 */
[----:B------:R-:W-:Y:S02]  /*2a70*/  ISETP.GT.U32.AND P1, PT, R12, R8, PT ;  /* 0x000000080c00720c */ /* 0x000fe40003f24070 */
[----:B------:R-:W-:Y:S02]  /*2a80*/  IADD3 RZ, P0, R23, 0x29, RZ ;  /* 0x0000002917ff7810 */ /* 0x000fe40007f1e0ff */
[C---:B------:R-:W-:Y:S02]  /*2a90*/  ISETP.GT.U32.AND.EX P4, PT, R11.reuse, RZ, PT, P4 ;  /* 0x000000ff0b00720c */ /* 0x040fe40003f84140 */
[----:B------:R-:W-:Y:S02]  /*2aa0*/  ISETP.GT.U32.AND.EX P1, PT, R11, RZ, PT, P1 ;  /* 0x000000ff0b00720c */ /* 0x000fe40003f24110 */
[----:B------:R-:W-:-:S02]  /*2ab0*/  IADD3 RZ, P5, R23, 0x28, RZ ;  /* 0x0000002817ff7810 */ /* 0x000fc40007fbe0ff */
[----:B------:R-:W-:Y:S01]  /*2ac0*/  IADD3 RZ, P6, R23, 0x39, RZ ;  /* 0x0000003917ff7810 */ /* 0x000fe20007fde0ff */
[--C-:B------:R-:W-:Y:S01]  /*2ad0*/  IMAD.X R23, RZ, RZ, R5.reuse, P0 ;  /* 0x000000ffff177224 */ /* 0x100fe200000e0605 */
[-C--:B------:R-:W-:Y:S02]  /*2ae0*/  ISETP.GT.U32.AND P0, PT, R14, R7.reuse, PT ;  /* 0x000000070e00720c */ /* 0x080fe40003f04070 */
[----:B------:R-:W-:Y:S02]  /*2af0*/  LOP3.LUT R14, R9, 0x60, RZ, 0xfc, !PT ;  /* 0x00000060090e7812 */ /* 0x000fe400078efcff */
[----:B------:R-:W-:Y:S01]  /*2b00*/  ISETP.GT.U32.AND.EX P0, PT, R13, RZ, PT, P0 ;  /* 0x000000ff0d00720c */ /* 0x000fe20003f04100 */
[----:B------:R-:W-:Y:S01]  /*2b10*/  IMAD.X R22, RZ, RZ, R5, P5 ;  /* 0x000000ffff167224 */ /* 0x000fe200028e0605 */
[----:B------:R-:W-:Y:S01]  /*2b20*/  ISETP.GT.U32.AND P5, PT, R14, R7, PT ;  /* 0x000000070e00720c */ /* 0x000fe20003fa4070 */
[----:B------:R-:W-:Y:S02]  /*2b30*/  WARPGROUP.DEPBAR.LE gsb0, 0x0 ;  /* 0x00008000000079c5 */ /* 0x000fe40000010000 */
[----:B------:R-:W-:Y:S01]  /*2b40*/  FMUL R25, R25, UR25 ;  /* 0x0000001919197c20 */ /* 0x000fe20008400000 */
[----:B------:R-:W-:-:S04]  /*2b50*/  FMUL R26, R26, UR25 ;  /* 0x000000191a1a7c20 */ /* 0x000fc80008400000 */
[----:B-1----:R-:W-:Y:S02]  /*2b60*/  FSEL R0, R25, -INF , !P3 ;  /* 0xff80000019007808 */ /* 0x002fe40005800000 */
[----:B------:R-:W-:-:S04]  /*2b70*/  ISETP.GT.U32.AND P3, PT, R9, R8, PT ;  /* 0x000000080900720c */ /* 0x000fc80003f64070 */
[----:B------:R-:W-:-:S04]  /*2b80*/  ISETP.GT.U32.AND.EX P3, PT, R5, RZ, PT, P3 ;  /* 0x000000ff0500720c */ /* 0x000fc80003f64130 */
[----:B------:R-:W-:Y:S02]  /*2b90*/  FSEL R11, R26, -INF , !P3 ;  /* 0xff8000001a0b7808 */ /* 0x000fe40005800000 */
[----:B------:R-:W-:Y:S01]  /*2ba0*/  ISETP.GE.U32.AND P3, PT, R9, R8, PT ;  /* 0x000000080900720c */ /* 0x000fe20003f66070 */
[----:B------:R-:W-:Y:S01]  /*2bb0*/  FMUL R12, R27, UR25 ;  /* 0x000000191b0c7c20 */ /* 0x000fe20008400000 */
[----:B------:R-:W-:Y:S02]  /*2bc0*/  FMUL R28, R28, UR25 ;  /* 0x000000191c1c7c20 */ /* 0x000fe40008400000 */
[----:B------:R-:W-:Y:S01]  /*2bd0*/  ISETP.GE.U32.AND.EX P3, PT, R5, RZ, PT, P3 ;  /* 0x000000ff0500720c */ /* 0x000fe20003f66130 */
[----:B------:R0:W-:Y:S01]  /*2be0*/  STL [R1+0x30], R0 ;  /* 0x0000300001007387 */ /* 0x0001e20000100800 */
[----:B------:R-:W-:Y:S02]  /*2bf0*/  FMUL R29, R29, UR25 ;  /* 0x000000191d1d7c20 */ /* 0x000fe40008400000 */
[----:B------:R-:W-:Y:S01]  /*2c00*/  FSEL R12, R12, -INF , !P3 ;  /* 0xff8000000c0c7808 */ /* 0x000fe20005800000 */
[----:B------:R-:W-:Y:S01]  /*2c10*/  STL [R1+0x198], R11 ;  /* 0x0001980b01007387 */ /* 0x000fe20000100800 */
[----:B------:R-:W-:-:S02]  /*2c20*/  LOP3.LUT R13, R9, 0x61, RZ, 0xfc, !PT ;  /* 0x00000061090d7812 */ /* 0x000fc400078efcff */
[----:B0-----:R-:W-:Y:S01]  /*2c30*/  FSEL R0, R28, -INF , !P0 ;  /* 0xff8000001c007808 */ /* 0x001fe20004000000 */
[----:B------:R-:W-:Y:S01]  /*2c40*/  STL [R1+0x19c], R12 ;  /* 0x00019c0c01007387 */ /* 0x000fe20000100800 */
[----:B------:R-:W-:Y:S01]  /*2c50*/  ISETP.GT.U32.AND.EX P5, PT, R5, RZ, PT, P5 ;  /* 0x000000ff0500720c */ /* 0x000fe20003fa4150 */
[----:B------:R-:W-:Y:S02]  /*2c60*/  IMAD.X R3, RZ, RZ, R5, P6 ;  /* 0x000000ffff037224 */ /* 0x000fe400030e0605 */
[----:B------:R0:W-:Y:S01]  /*2c70*/  STL [R1+0x2c], R0 ;  /* 0x00002c0001007387 */ /* 0x0001e20000100800 */
[C---:B------:R-:W-:Y:S02]  /*2c80*/  ISETP.GT.U32.AND P0, PT, R13.reuse, R7, PT ;  /* 0x000000070d00720c */ /* 0x040fe40003f04070 */
[----:B------:R-:W-:Y:S02]  /*2c90*/  ISETP.GT.U32.AND P6, PT, R13, R8, PT ;  /* 0x000000080d00720c */ /* 0x000fe40003fc4070 */
[----:B------:R-:W-:-:S02]  /*2ca0*/  SEL R13, RZ, 0x7fff8, !P5 ;  /* 0x0007fff8ff0d7807 */ /* 0x000fc40006800000 */
[----:B------:R-:W-:Y:S02]  /*2cb0*/  ISETP.GT.U32.AND P3, PT, R14, R8, PT ;  /* 0x000000080e00720c */ /* 0x000fe40003f64070 */
[----:B0-----:R-:W-:Y:S02]  /*2cc0*/  FSEL R0, R29, -INF , !P4 ;  /* 0xff8000001d007808 */ /* 0x001fe40006000000 */
[-C--:B------:R-:W-:Y:S01]  /*2cd0*/  ISETP.GT.U32.AND P4, PT, R9, R7.reuse, PT ;  /* 0x000000070900720c */ /* 0x080fe20003f84070 */
[----:B------:R-:W-:Y:S01]  /*2ce0*/  FMUL R14, R30, UR25 ;  /* 0x000000191e0e7c20 */ /* 0x000fe20008400000 */
[----:B------:R-:W-:Y:S01]  /*2cf0*/  ISETP.GT.U32.AND P5, PT, R15, R7, PT ;  /* 0x000000070f00720c */ /* 0x000fe20003fa4070 */
[----:B------:R-:W-:Y:S01]  /*2d00*/  FMUL R24, R24, UR25 ;  /* 0x0000001918187c20 */ /* 0x000fe20008400000 */
[----:B------:R-:W-:Y:S01]  /*2d10*/  ISETP.GT.U32.AND.EX P4, PT, R5, RZ, PT, P4 ;  /* 0x000000ff0500720c */ /* 0x000fe20003f84140 */
[----:B------:R-:W-:Y:S01]  /*2d20*/  FMUL R32, R32, UR25 ;  /* 0x0000001920207c20 */ /* 0x000fe20008400000 */
[----:B------:R-:W-:Y:S01]  /*2d30*/  ISETP.GT.U32.AND.EX P5, PT, R120, RZ, PT, P5 ;  /* 0x000000ff7800720c */ /* 0x000fe20003fa4150 */
[----:B------:R0:W-:Y:S01]  /*2d40*/  STL [R1+0x28], R0 ;  /* 0x0000280001007387 */ /* 0x0001e20000100800 */
[----:B------:R-:W-:-:S02]  /*2d50*/  FSEL R14, R14, -INF , !P4 ;  /* 0xff8000000e0e7808 */ /* 0x000fc40006000000 */
[----:B------:R-:W-:-:S03]  /*2d60*/  FSEL R11, R32, -INF , !P5 ;  /* 0xff800000200b7808 */ /* 0x000fc60006800000 */
[----:B------:R-:W-:Y:S01]  /*2d70*/  STL [R1+0x1a0], R14 ;  /* 0x0001a00e01007387 */ /* 0x000fe20000100800 */
[----:B0-----:R-:W-:-:S05]  /*2d80*/  FSEL R0, R24, -INF , !P4 ;  /* 0xff80000018007808 */ /* 0x001fca0006000000 */
[----:B------:R-:W-:Y:S04]  /*2d90*/  STL [R1+0x1c], R0 ;  /* 0x00001c0001007387 */ /* 0x000fe80000100800 */
[----:B------:R0:W-:Y:S04]  /*2da0*/  STL [R1+0x24], R11 ;  /* 0x0000240b01007387 */ /* 0x0001e80000100800 */
[----:B0-----:R-:W2:Y:S01]  /*2db0*/  LDL.LU R11, [R1] ;  /* 0x00000000010b7983 */ /* 0x001ea20000300800 */
[----:B------:R-:W-:Y:S01]  /*2dc0*/  ISETP.GT.U32.AND P4, PT, R15, R8, PT ;  /* 0x000000080f00720c */ /* 0x000fe20003f84070 */
[----:B------:R-:W-:Y:S01]  /*2dd0*/  FMUL R15, R31, UR25 ;  /* 0x000000191f0f7c20 */ /* 0x000fe20008400000 */
[----:B------:R-:W-:-:S04]  /*2de0*/  ISETP.GT.U32.AND.EX P3, PT, R5, RZ, PT, P3 ;  /* 0x000000ff0500720c */ /* 0x000fc80003f64130 */
[----:B------:R-:W-:Y:S02]  /*2df0*/  SEL R121, RZ, 0x1fffe, !P3 ;  /* 0x0001fffeff797807 */ /* 0x000fe40005800000 */
[----:B------:R-:W-:Y:S02]  /*2e00*/  FSEL R15, R15, -INF , !P1 ;  /* 0xff8000000f0f7808 */ /* 0x000fe40004800000 */
[C---:B------:R-:W-:Y:S02]  /*2e10*/  ISETP.GT.U32.AND P3, PT, R122.reuse, R7, PT ;  /* 0x000000077a00720c */ /* 0x040fe40003f64070 */
[----:B------:R-:W-:Y:S01]  /*2e20*/  ISETP.GT.U32.AND P1, PT, R122, R8, PT ;  /* 0x000000087a00720c */ /* 0x000fe20003f24070 */
[----:B------:R-:W-:Y:S01]  /*2e30*/  FMUL R33, R33, UR25 ;  /* 0x0000001921217c20 */ /* 0x000fe20008400000 */
[----:B------:R-:W-:Y:S02]  /*2e40*/  ISETP.GT.U32.AND.EX P6, PT, R5, RZ, PT, P6 ;  /* 0x000000ff0500720c */ /* 0x000fe40003fc4160 */
[----:B------:R-:W-:-:S02]  /*2e50*/  LOP3.LUT R24, R9, 0x69, RZ, 0xfc, !PT ;  /* 0x0000006909187812 */ /* 0x000fc400078efcff */
[----:B------:R-:W-:Y:S02]  /*2e60*/  ISETP.GT.U32.AND.EX P0, PT, R5, RZ, PT, P0 ;  /* 0x000000ff0500720c */ /* 0x000fe40003f04100 */
[C---:B------:R-:W-:Y:S02]  /*2e70*/  ISETP.GT.U32.AND.EX P3, PT, R16.reuse, RZ, PT, P3 ;  /* 0x000000ff1000720c */ /* 0x040fe40003f64130 */
[----:B------:R-:W-:Y:S02]  /*2e80*/  ISETP.GT.U32.AND.EX P1, PT, R16, RZ, PT, P1 ;  /* 0x000000ff1000720c */ /* 0x000fe40003f24110 */
[----:B------:R-:W-:Y:S02]  /*2e90*/  LOP3.LUT R16, R9, 0x68, RZ, 0xfc, !PT ;  /* 0x0000006809107812 */ /* 0x000fe400078efcff */
[----:B------:R-:W-:Y:S02]  /*2ea0*/  SEL R122, RZ, 0x1, !P6 ;  /* 0x00000001ff7a7807 */ /* 0x000fe40007000000 */
[----:B------:R-:W-:-:S02]  /*2eb0*/  ISETP.GT.U32.AND.EX P4, PT, R120, RZ, PT, P4 ;  /* 0x000000ff7800720c */ /* 0x000fc40003f84140 */
[-C--:B------:R-:W-:Y:S02]  /*2ec0*/  ISETP.GT.U32.AND P6, PT, R24, R7.reuse, PT ;  /* 0x000000071800720c */ /* 0x080fe40003fc4070 */
[----:B------:R-:W-:Y:S02]  /*2ed0*/  SEL R120, RZ, 0x4, !P0 ;  /* 0x00000004ff787807 */ /* 0x000fe40004000000 */
[----:B------:R-:W-:Y:S02]  /*2ee0*/  FSEL R12, R33, -INF , !P3 ;  /* 0xff800000210c7808 */ /* 0x000fe40005800000 */
[C---:B------:R-:W-:Y:S02]  /*2ef0*/  ISETP.GT.U32.AND P3, PT, R16.reuse, R7, PT ;  /* 0x000000071000720c */ /* 0x040fe40003f64070 */
[----:B------:R-:W-:Y:S01]  /*2f00*/  ISETP.GT.U32.AND P0, PT, R16, R8, PT ;  /* 0x000000081000720c */ /* 0x000fe20003f04070 */
[----:B------:R-:W-:Y:S01]  /*2f10*/  FMUL R16, R34, UR25 ;  /* 0x0000001922107c20 */ /* 0x000fe20008400000 */
[----:B------:R-:W-:-:S04]  /*2f20*/  ISETP.GT.U32.AND.EX P6, PT, R5, RZ, PT, P6 ;  /* 0x000000ff0500720c */ /* 0x000fc80003fc4160 */
[----:B------:R-:W-:Y:S02]  /*2f30*/  SEL R123, RZ, 0x4, !P6 ;  /* 0x00000004ff7b7807 */ /* 0x000fe40007000000 */
[----:B------:R-:W-:Y:S02]  /*2f40*/  FSEL R16, R16, -INF , !P4 ;  /* 0xff80000010107808 */ /* 0x000fe40006000000 */
[C---:B------:R-:W-:Y:S02]  /*2f50*/  ISETP.GT.U32.AND P4, PT, R17.reuse, R7, PT ;  /* 0x000000071100720c */ /* 0x040fe40003f84070 */
[-C--:B------:R-:W-:Y:S01]  /*2f60*/  ISETP.GT.U32.AND P6, PT, R17, R8.reuse, PT ;  /* 0x000000081100720c */ /* 0x080fe20003fc4070 */
[----:B------:R-:W-:Y:S01]  /*2f70*/  FMUL R17, R35, UR25 ;  /* 0x0000001923117c20 */ /* 0x000fe20008400000 */
[----:B------:R-:W-:Y:S01]  /*2f80*/  FMUL R36, R36, UR25 ;  /* 0x0000001924247c20 */ /* 0x000fe20008400000 */
[----:B------:R-:W-:Y:S02]  /*2f90*/  ISETP.GT.U32.AND P5, PT, R24, R8, PT ;  /* 0x000000081800720c */ /* 0x000fe40003fa4070 */
[----:B------:R-:W-:-:S02]  /*2fa0*/  ISETP.GT.U32.AND.EX P4, PT, R18, RZ, PT, P4 ;  /* 0x000000ff1200720c */ /* 0x000fc40003f84140 */
[----:B------:R-:W-:Y:S01]  /*2fb0*/  FSEL R17, R17, -INF , !P1 ;  /* 0xff80000011117808 */ /* 0x000fe20004800000 */
[----:B------:R0:W-:Y:S01]  /*2fc0*/  STL [R1+0x20], R12 ;  /* 0x0000200c01007387 */ /* 0x0001e20000100800 */
[----:B------:R-:W-:Y:S01]  /*2fd0*/  ISETP.GT.U32.AND P1, PT, R21, R7, PT ;  /* 0x000000071500720c */ /* 0x000fe20003f24070 */
[----:B------:R-:W-:Y:S01]  /*2fe0*/  FMUL R37, R37, UR25 ;  /* 0x0000001925257c20 */ /* 0x000fe20008400000 */
[C---:B------:R-:W-:Y:S02]  /*2ff0*/  ISETP.GT.U32.AND.EX P5, PT, R5.reuse, RZ, PT, P5 ;  /* 0x000000ff0500720c */ /* 0x040fe40003fa4150 */
[----:B------:R-:W-:Y:S02]  /*3000*/  ISETP.GT.U32.AND.EX P3, PT, R5, RZ, PT, P3 ;  /* 0x000000ff0500720c */ /* 0x000fe40003f64130 */
[----:B------:R-:W-:Y:S02]  /*3010*/  ISETP.GT.U32.AND.EX P1, PT, R125, RZ, PT, P1 ;  /* 0x000000ff7d00720c */ /* 0x000fe40003f24110 */
[----:B0-----:R-:W-:-:S02]  /*3020*/  FSEL R12, R36, -INF , !P4 ;  /* 0xff800000240c7808 */ /* 0x001fc40006000000 */
[----:B------:R-:W-:Y:S02]  /*3030*/  ISETP.GT.U32.AND.EX P0, PT, R5, RZ, PT, P0 ;  /* 0x000000ff0500720c */ /* 0x000fe40003f04100 */
[----:B------:R-:W-:Y:S01]  /*3040*/  SEL R32, RZ, 0x1, !P5 ;  /* 0x00000001ff207807 */ /* 0x000fe20006800000 */
[----:B------:R0:W-:Y:S01]  /*3050*/  STL [R1+0x18], R12 ;  /* 0x0000180c01007387 */ /* 0x0001e20000100800 */
[----:B------:R-:W-:Y:S02]  /*3060*/  ISETP.GT.U32.AND P5, PT, R21, R8, PT ;  /* 0x000000081500720c */ /* 0x000fe40003fa4070 */
[----:B------:R-:W-:Y:S02]  /*3070*/  ISETP.GT.U32.AND P4, PT, R20, R7, PT ;  /* 0x000000071400720c */ /* 0x000fe40003f84070 */
[----:B------:R-:W-:Y:S01]  /*3080*/  SEL R35, RZ, 0x7fff8, !P3 ;  /* 0x0007fff8ff237807 */ /* 0x000fe20005800000 */
[----:B------:R-:W-:Y:S01]  /*3090*/  FMUL R40, R40, UR25 ;  /* 0x0000001928287c20 */ /* 0x000fe20008400000 */
[----:B------:R-:W-:-:S02]  /*30a0*/  SEL R33, RZ, 0x1fffe, !P0 ;  /* 0x0001fffeff217807 */ /* 0x000fc40004000000 */
[-C--:B------:R-:W-:Y:S02]  /*30b0*/  ISETP.GT.U32.AND P3, PT, R19, R8.reuse, PT ;  /* 0x000000081300720c */ /* 0x080fe40003f64070 */
[----:B0-----:R-:W-:Y:S02]  /*30c0*/  FSEL R12, R37, -INF , !P1 ;  /* 0xff800000250c7808 */ /* 0x001fe40004800000 */
[----:B------:R-:W-:Y:S01]  /*30d0*/  ISETP.GT.U32.AND P1, PT, R19, R7, PT ;  /* 0x000000071300720c */ /* 0x000fe20003f24070 */
[----:B------:R-:W-:Y:S01]  /*30e0*/  FMUL R19, R39, UR25 ;  /* 0x0000001927137c20 */ /* 0x000fe20008400000 */
[----:B------:R-:W-:Y:S01]  /*30f0*/  ISETP.GT.U32.AND P0, PT, R20, R8, PT ;  /* 0x000000081400720c */ /* 0x000fe20003f04070 */
[----:B------:R-:W-:Y:S01]  /*3100*/  VIADD R20, R9, 0x28 ;  /* 0x0000002809147836 */ /* 0x000fe20000000000 */
[----:B------:R-:W-:Y:S01]  /*3110*/  ISETP.GT.U32.AND.EX P5, PT, R125, RZ, PT, P5 ;  /* 0x000000ff7d00720c */ /* 0x000fe20003fa4150 */
[----:B------:R0:W-:Y:S01]  /*3120*/  STL [R1+0x10], R12 ;  /* 0x0000100c01007387 */ /* 0x0001e20000100800 */
[----:B------:R-:W-:-:S02]  /*3130*/  FMUL R41, R41, UR25 ;  /* 0x0000001929297c20 */ /* 0x000fc40008400000 */
[----:B------:R-:W-:Y:S02]  /*3140*/  FSEL R19, R19, -INF , !P5 ;  /* 0xff80000013137808 */ /* 0x000fe40006800000 */
[----:B------:R-:W-:Y:S01]  /*3150*/  ISETP.GT.U32.AND P5, PT, R20, R7, PT ;  /* 0x000000071400720c */ /* 0x000fe20003fa4070 */
[C---:B------:R-:W-:Y:S01]  /*3160*/  VIADD R21, R9.reuse, 0x29 ;  /* 0x0000002909157836 */ /* 0x040fe20000000000 */
[----:B------:R-:W-:Y:S01]  /*3170*/  ISETP.GT.U32.AND.EX P1, PT, R4, RZ, PT, P1 ;  /* 0x000000ff0400720c */ /* 0x000fe20003f24110 */
[----:B------:R-:W-:Y:S01]  /*3180*/  FMUL R44, R44, UR25 ;  /* 0x000000192c2c7c20 */ /* 0x000fe20008400000 */
[----:B------:R-:W-:Y:S01]  /*3190*/  ISETP.GT.U32.AND.EX P3, PT, R4, RZ, PT, P3 ;  /* 0x000000ff0400720c */ /* 0x000fe20003f64130 */
[----:B------:R-:W-:Y:S01]  /*31a0*/  VIADD R24, R9, 0x30 ;  /* 0x0000003009187836 */ /* 0x000fe20000000000 */
[----:B------:R-:W-:Y:S01]  /*31b0*/  ISETP.GT.U32.AND.EX P5, PT, R22, RZ, PT, P5 ;  /* 0x000000ff1600720c */ /* 0x000fe20003fa4150 */
[----:B------:R-:W-:-:S03]  /*31c0*/  FMUL R45, R45, UR25 ;  /* 0x000000192d2d7c20 */ /* 0x000fc60008400000 */
[----:B------:R-:W-:Y:S02]  /*31d0*/  FSEL R4, R44, -INF , !P5 ;  /* 0xff8000002c047808 */ /* 0x000fe40006800000 */
[----:B------:R-:W-:Y:S01]  /*31e0*/  ISETP.GT.U32.AND P5, PT, R24, R8, PT ;  /* 0x000000081800720c */ /* 0x000fe20003fa4070 */
[----:B------:R-:W-:Y:S01]  /*31f0*/  FMUL R125, R48, UR25 ;  /* 0x00000019307d7c20 */ /* 0x000fe20008400000 */
[----:B--2---:R-:W-:-:S04]  /*3200*/  ISETP.GT.U32.AND.EX P4, PT, R11, RZ, PT, P4 ;  /* 0x000000ff0b00720c */ /* 0x004fc80003f84140 */
[----:B0-----:R-:W-:Y:S02]  /*3210*/  FSEL R12, R40, -INF , !P4 ;  /* 0xff800000280c7808 */ /* 0x001fe40006000000 */
[----:B------:R-:W-:Y:S01]  /*3220*/  ISETP.GT.U32.AND P4, PT, R20, R8, PT ;  /* 0x000000081400720c */ /* 0x000fe20003f84070 */
[----:B------:R-:W-:Y:S01]  /*3230*/  FMUL R20, R42, UR25 ;  /* 0x000000192a147c20 */ /* 0x000fe20008400000 */
[----:B------:R-:W-:Y:S02]  /*3240*/  ISETP.GT.U32.AND.EX P0, PT, R11, RZ, PT, P0 ;  /* 0x000000ff0b00720c */ /* 0x000fe40003f04100 */
[----:B------:R-:W-:Y:S02]  /*3250*/  FSEL R11, R41, -INF , !P1 ;  /* 0xff800000290b7808 */ /* 0x000fe40004800000 */
[----:B------:R-:W-:Y:S02]  /*3260*/  FSEL R20, R20, -INF , !P0 ;  /* 0xff80000014147808 */ /* 0x000fe40004000000 */
[----:B------:R-:W-:-:S02]  /*3270*/  ISETP.GT.U32.AND P1, PT, R21, R7, PT ;  /* 0x000000071500720c */ /* 0x000fc40003f24070 */
[----:B------:R-:W-:Y:S01]  /*3280*/  ISETP.GT.U32.AND P0, PT, R21, R8, PT ;  /* 0x000000081500720c */ /* 0x000fe20003f04070 */
[----:B------:R-:W-:Y:S01]  /*3290*/  FMUL R21, R43, UR25 ;  /* 0x000000192b157c20 */ /* 0x000fe20008400000 */
[----:B------:R-:W-:Y:S01]  /*32a0*/  ISETP.GT.U32.AND.EX P4, PT, R22, RZ, PT, P4 ;  /* 0x000000ff1600720c */ /* 0x000fe20003f84140 */
[----:B------:R-:W-:Y:S01]  /*32b0*/  FMUL R22, R46, UR25 ;  /* 0x000000192e167c20 */ /* 0x000fe20008400000 */
[----:B------:R-:W-:Y:S02]  /*32c0*/  ISETP.GT.U32.AND.EX P1, PT, R23, RZ, PT, P1 ;  /* 0x000000ff1700720c */ /* 0x000fe40003f24110 */
[----:B------:R-:W-:Y:S02]  /*32d0*/  FSEL R21, R21, -INF , !P3 ;  /* 0xff80000015157808 */ /* 0x000fe40005800000 */
[----:B------:R-:W-:Y:S01]  /*32e0*/  ISETP.GT.U32.AND P3, PT, R24, R7, PT ;  /* 0x000000071800720c */ /* 0x000fe20003f64070 */
[----:B------:R-:W-:Y:S01]  /*32f0*/  VIADD R24, R9, 0x31 ;  /* 0x0000003109187836 */ /* 0x000fe20000000000 */
[----:B------:R-:W-:Y:S01]  /*3300*/  STL [R1+0xc], R12 ;  /* 0x00000c0c01007387 */ /* 0x000fe20000100800 */
[----:B------:R-:W-:-:S03]  /*3310*/  FSEL R22, R22, -INF , !P4 ;  /* 0xff80000016167808 */ /* 0x000fc60006000000 */
[----:B------:R-:W-:Y:S01]  /*3320*/  STL [R1+0x8], R11 ;  /* 0x0000080b01007387 */ /* 0x000fe20000100800 */
[----:B------:R-:W-:-:S03]  /*3330*/  ISETP.GT.U32.AND P4, PT, R24, R8, PT ;  /* 0x000000081800720c */ /* 0x000fc60003f84070 */
[----:B------:R0:W-:Y:S01]  /*3340*/  STL [R1+0x4], R4 ;  /* 0x0000040401007387 */ /* 0x0001e20000100800 */
[----:B------:R-:W-:Y:S02]  /*3350*/  ISETP.GT.U32.AND.EX P4, PT, R2, RZ, PT, P4 ;  /* 0x000000ff0200720c */ /* 0x000fe40003f84140 */
[----:B0-----:R-:W-:Y:S02]  /*3360*/  FSEL R4, R45, -INF , !P1 ;  /* 0xff8000002d047808 */ /* 0x001fe40004800000 */
[----:B------:R-:W-:-:S04]  /*3370*/  ISETP.GT.U32.AND P1, PT, R24, R7, PT ;  /* 0x000000071800720c */ /* 0x000fc80003f24070 */
[----:B------:R-:W-:Y:S02]  /*3380*/  ISETP.GT.U32.AND.EX P1, PT, R2, RZ, PT, P1 ;  /* 0x000000ff0200720c */ /* 0x000fe40003f24110 */
[----:B------:R-:W2:Y:S01]  /*3390*/  LDL.LU R2, [R1+0x1a4] ;  /* 0x0001a40001027983 */ /* 0x000ea20000300800 */
[----:B------:R-:W-:Y:S01]  /*33a0*/  ISETP.GT.U32.AND.EX P0, PT, R23, RZ, PT, P0 ;  /* 0x000000ff1700720c */ /* 0x000fe20003f04100 */
[----:B------:R-:W-:Y:S01]  /*33b0*/  FMUL R23, R47, UR25 ;  /* 0x000000192f177c20 */ /* 0x000fe20008400000 */
[----:B------:R-:W-:Y:S01]  /*33c0*/  ISETP.GT.U32.AND.EX P3, PT, R124, RZ, PT, P3 ;  /* 0x000000ff7c00720c */ /* 0x000fe20003f64130 */
[C---:B------:R-:W-:Y:S02]  /*33d0*/  VIADD R24, R9.reuse, 0x38 ;  /* 0x0000003809187836 */ /* 0x040fe40000000000 */
[----:B------:R-:W-:Y:S01]  /*33e0*/  FMUL R25, R50, UR25 ;  /* 0x0000001932197c20 */ /* 0x000fe20008400000 */
[----:B------:R-:W-:Y:S01]  /*33f0*/  ISETP.GT.U32.AND.EX P5, PT, R124, RZ, PT, P5 ;  /* 0x000000ff7c00720c */ /* 0x000fe20003fa4150 */
[----:B------:R-:W-:Y:S01]  /*3400*/  VIADD R26, R9, 0x39 ;  /* 0x00000039091a7836 */ /* 0x000fe20000000000 */
[----:B------:R-:W-:Y:S01]  /*3410*/  FSEL R23, R23, -INF , !P0 ;  /* 0xff80000017177808 */ /* 0x000fe20004000000 */
[----:B------:R-:W-:Y:S01]  /*3420*/  FMUL R27, R52, UR25 ;  /* 0x00000019341b7c20 */ /* 0x000fe20008400000 */
[----:B------:R-:W-:-:S02]  /*3430*/  FSEL R125, R125, -INF , !P3 ;  /* 0xff8000007d7d7808 */ /* 0x000fc40005800000 */
[----:B------:R-:W-:Y:S02]  /*3440*/  ISETP.GT.U32.AND.EX P6, PT, R18, RZ, PT, P6 ;  /* 0x000000ff1200720c */ /* 0x000fe40003fc4160 */
[C---:B------:R-:W-:Y:S02]  /*3450*/  LOP3.LUT R31, R9.reuse, 0x40, RZ, 0xfc, !PT ;  /* 0x00000040091f7812 */ /* 0x040fe400078efcff */
[----:B------:R-:W-:Y:S01]  /*3460*/  LOP3.LUT R28, R9, 0x59, RZ, 0xfc, !PT ;  /* 0x00000059091c7812 */ /* 0x000fe200078efcff */
[----:B------:R-:W-:Y:S01]  /*3470*/  FMUL R29, R54, UR25 ;  /* 0x00000019361d7c20 */ /* 0x000fe20008400000 */
[-C--:B------:R-:W-:Y:S01]  /*3480*/  ISETP.GT.U32.AND P0, PT, R24, R7.reuse, PT ;  /* 0x000000071800720c */ /* 0x080fe20003f04070 */
[----:B------:R-:W-:Y:S01]  /*3490*/  FMUL R56, R56, UR25 ;  /* 0x0000001938387c20 */ /* 0x000fe20008400000 */
[-C--:B------:R-:W-:Y:S01]  /*34a0*/  ISETP.GT.U32.AND P3, PT, R24, R8.reuse, PT ;  /* 0x000000081800720c */ /* 0x080fe20003f64070 */
[----:B------:R-:W-:Y:S01]  /*34b0*/  IMAD.IADD R37, R32, 0x1, R33 ;  /* 0x0000000120257824 */ /* 0x000fe200078e0221 */
[C---:B------:R-:W-:Y:S01]  /*34c0*/  ISETP.GT.U32.AND.EX P0, PT, R6.reuse, RZ, PT, P0 ;  /* 0x000000ff0600720c */ /* 0x040fe20003f04100 */
[----:B------:R-:W-:Y:S01]  /*34d0*/  FMUL R30, R55, UR25 ;  /* 0x00000019371e7c20 */ /* 0x000fe20008400000 */
[----:B------:R-:W-:Y:S01]  /*34e0*/  ISETP.GT.U32.AND.EX P3, PT, R6, RZ, PT, P3 ;  /* 0x000000ff0600720c */ /* 0x000fe20003f64130 */
[----:B------:R-:W-:Y:S01]  /*34f0*/  FMUL R60, R60, UR25 ;  /* 0x000000193c3c7c20 */ /* 0x000fe20008400000 */
[----:B------:R-:W3:Y:S01]  /*3500*/  LDL R6, [R1+0xe0] ;  /* 0x0000e00001067983 */ /* 0x000ee20000100800 */
[----:B------:R-:W-:Y:S01]  /*3510*/  FMUL R24, R49, UR25 ;  /* 0x0000001931187c20 */ /* 0x000fe20008400000 */
[----:B------:R-:W-:Y:S01]  /*3520*/  FSEL R25, R25, -INF , !P5 ;  /* 0xff80000019197808 */ /* 0x000fe20006800000 */
[----:B------:R-:W-:Y:S01]  /*3530*/  FMUL R18, R38, UR25 ;  /* 0x0000001926127c20 */ /* 0x000fe20008400000 */
[----:B------:R-:W-:Y:S01]  /*3540*/  ISETP.GT.U32.AND P5, PT, R26, R8, PT ;  /* 0x000000081a00720c */ /* 0x000fe20003fa4070 */
[----:B------:R-:W-:Y:S01]  /*3550*/  FMUL R61, R61, UR25 ;  /* 0x000000193d3d7c20 */ /* 0x000fe20008400000 */
[----:B------:R-:W-:Y:S01]  /*3560*/  FSEL R24, R24, -INF , !P1 ;  /* 0xff80000018187808 */ /* 0x000fe20004800000 */
[----:B------:R-:W-:Y:S01]  /*3570*/  FMUL R63, R63, UR25 ;  /* 0x000000193f3f7c20 */ /* 0x000fe20008400000 */
[-C--:B------:R-:W-:Y:S01]  /*3580*/  ISETP.GT.U32.AND P1, PT, R26, R7.reuse, PT ;  /* 0x000000071a00720c */ /* 0x080fe20003f24070 */
[----:B------:R-:W-:Y:S01]  /*3590*/  FMUL R26, R51, UR25 ;  /* 0x00000019331a7c20 */ /* 0x000fe20008400000 */
[----:B------:R-:W-:Y:S01]  /*35a0*/  FMUL R124, R53, UR25 ;  /* 0x00000019357c7c20 */ /* 0x000fe20008400000 */
[----:B------:R-:W-:Y:S01]  /*35b0*/  FSEL R27, R27, -INF , !P0 ;  /* 0xff8000001b1b7808 */ /* 0x000fe20004000000 */
[----:B------:R-:W-:Y:S01]  /*35c0*/  IMAD.IADD R121, R122, 0x1, R121 ;  /* 0x000000017a797824 */ /* 0x000fe200078e0279 */
[----:B------:R-:W-:Y:S01]  /*35d0*/  ISETP.GT.U32.AND.EX P1, PT, R3, RZ, PT, P1 ;  /* 0x000000ff0300720c */ /* 0x000fe20003f24110 */
[----:B------:R-:W-:Y:S01]  /*35e0*/  FMUL R64, R64, UR25 ;  /* 0x0000001940407c20 */ /* 0x000fe20008400000 */
[----:B------:R-:W-:Y:S01]  /*35f0*/  ISETP.GT.U32.AND P0, PT, R31, R7, PT ;  /* 0x000000071f00720c */ /* 0x000fe20003f04070 */
[----:B------:R-:W-:Y:S01]  /*3600*/  FMUL R67, R67, UR25 ;  /* 0x0000001943437c20 */ /* 0x000fe20008400000 */
[----:B------:R-:W-:Y:S01]  /*3610*/  FSEL R18, R18, -INF , !P6 ;  /* 0xff80000012127808 */ /* 0x000fe20007000000 */
[----:B------:R-:W4:Y:S01]  /*3620*/  LDL R11, [R1+0xd8] ;  /* 0x0000d800010b7983 */ /* 0x000f220000100800 */
[----:B------:R-:W-:-:S02]  /*3630*/  FSEL R26, R26, -INF , !P4 ;  /* 0xff8000001a1a7808 */ /* 0x000fc40006000000 */
[C---:B------:R-:W-:Y:S01]  /*3640*/  ISETP.GT.U32.AND P4, PT, R28.reuse, R8, PT ;  /* 0x000000081c00720c */ /* 0x040fe20003f84070 */
[----:B------:R-:W4:Y:S01]  /*3650*/  LDL R14, [R1+0xdc] ;  /* 0x0000dc00010e7983 */ /* 0x000f220000100800 */
[----:B------:R-:W-:Y:S02]  /*3660*/  ISETP.GT.U32.AND P6, PT, R28, R7, PT ;  /* 0x000000071c00720c */ /* 0x000fe40003fc4070 */
[----:B------:R-:W-:Y:S01]  /*3670*/  FSEL R124, R124, -INF , !P1 ;  /* 0xff8000007c7c7808 */ /* 0x000fe20004800000 */
[----:B------:R-:W4:Y:S01]  /*3680*/  LDL R12, [R1+0xe4] ;  /* 0x0000e400010c7983 */ /* 0x000f220000100800 */
[----:B------:R-:W-:Y:S02]  /*3690*/  LOP3.LUT R28, R9, 0x41, RZ, 0xfc, !PT ;  /* 0x00000041091c7812 */ /* 0x000fe400078efcff */
[----:B------:R-:W-:Y:S02]  /*36a0*/  ISETP.GT.U32.AND.EX P1, PT, R5, RZ, PT, P0 ;  /* 0x000000ff0500720c */ /* 0x000fe40003f24100 */
[----:B------:R-:W-:-:S02]  /*36b0*/  FSEL R29, R29, -INF , !P3 ;  /* 0xff8000001d1d7808 */ /* 0x000fc40005800000 */
[CC--:B------:R-:W-:Y:S02]  /*36c0*/  ISETP.GT.U32.AND P3, PT, R28.reuse, R8.reuse, PT ;  /* 0x000000081c00720c */ /* 0x0c0fe40003f64070 */
[----:B------:R-:W-:Y:S02]  /*36d0*/  ISETP.GT.U32.AND P0, PT, R28, R7, PT ;  /* 0x000000071c00720c */ /* 0x000fe40003f04070 */
[----:B------:R-:W-:Y:S02]  /*36e0*/  FSEL R28, R56, -INF , !P1 ;  /* 0xff800000381c7808 */ /* 0x000fe40004800000 */
[----:B------:R-:W-:Y:S01]  /*36f0*/  ISETP.GT.U32.AND P1, PT, R31, R8, PT ;  /* 0x000000081f00720c */ /* 0x000fe20003f24070 */
[----:B------:R-:W-:Y:S01]  /*3700*/  FMUL R31, R57, UR25 ;  /* 0x00000019391f7c20 */ /* 0x000fe20008400000 */
[----:B------:R-:W-:Y:S01]  /*3710*/  ISETP.GT.U32.AND.EX P0, PT, R5, RZ, PT, P0 ;  /* 0x000000ff0500720c */ /* 0x000fe20003f04100 */
[----:B------:R-:W-:Y:S01]  /*3720*/  FMUL R32, R59, UR25 ;  /* 0x000000193b207c20 */ /* 0x000fe20008400000 */
[----:B------:R-:W-:-:S02]  /*3730*/  ISETP.GT.U32.AND.EX P5, PT, R3, RZ, PT, P5 ;  /* 0x000000ff0300720c */ /* 0x000fc40003fa4150 */
[----:B------:R-:W-:Y:S01]  /*3740*/  FSEL R31, R31, -INF , !P0 ;  /* 0xff8000001f1f7808 */ /* 0x000fe20004000000 */
[----:B------:R-:W-:Y:S01]  /*3750*/  FMUL R33, R58, UR25 ;  /* 0x000000193a217c20 */ /* 0x000fe20008400000 */
[----:B------:R-:W-:Y:S01]  /*3760*/  ISETP.GT.U32.AND.EX P0, PT, R5, RZ, PT, P3 ;  /* 0x000000ff0500720c */ /* 0x000fe20003f04130 */
[----:B------:R-:W4:Y:S01]  /*3770*/  LDL R3, [R1+0xd4] ;  /* 0x0000d40001037983 */ /* 0x000f220000100800 */
[C---:B------:R-:W-:Y:S02]  /*3780*/  LOP3.LUT R36, R9.reuse, 0x48, RZ, 0xfc, !PT ;  /* 0x0000004809247812 */ /* 0x040fe400078efcff */
[----:B------:R-:W-:Y:S02]  /*3790*/  LOP3.LUT R34, R9, 0x49, RZ, 0xfc, !PT ;  /* 0x0000004909227812 */ /* 0x000fe400078efcff */
[----:B------:R-:W-:Y:S02]  /*37a0*/  ISETP.GT.U32.AND.EX P1, PT, R5, RZ, PT, P1 ;  /* 0x000000ff0500720c */ /* 0x000fe40003f24110 */
[----:B------:R-:W-:-:S02]  /*37b0*/  FSEL R30, R30, -INF , !P5 ;  /* 0xff8000001e1e7808 */ /* 0x000fc40006800000 */
[----:B------:R-:W-:Y:S02]  /*37c0*/  FSEL R32, R32, -INF , !P0 ;  /* 0xff80000020207808 */ /* 0x000fe40004000000 */
[-C--:B------:R-:W-:Y:S02]  /*37d0*/  ISETP.GT.U32.AND P5, PT, R36, R7.reuse, PT ;  /* 0x000000072400720c */ /* 0x080fe40003fa4070 */
[C---:B------:R-:W-:Y:S02]  /*37e0*/  ISETP.GT.U32.AND P0, PT, R34.reuse, R7, PT ;  /* 0x000000072200720c */ /* 0x040fe40003f04070 */
[----:B------:R-:W-:Y:S02]  /*37f0*/  LOP3.LUT R37, R37, 0x3, RZ, 0xc0, !PT ;  /* 0x0000000325257812 */ /* 0x000fe400078ec0ff */
[----:B------:R-:W-:Y:S02]  /*3800*/  FSEL R33, R33, -INF , !P1 ;  /* 0xff80000021217808 */ /* 0x000fe40004800000 */
[----:B------:R-:W-:-:S02]  /*3810*/  ISETP.GT.U32.AND P1, PT, R34, R8, PT ;  /* 0x000000082200720c */ /* 0x000fc40003f24070 */
[----:B------:R-:W-:Y:S02]  /*3820*/  ISETP.GT.U32.AND.EX P5, PT, R5, RZ, PT, P5 ;  /* 0x000000ff0500720c */ /* 0x000fe40003fa4150 */
[----:B------:R-:W-:Y:S02]  /*3830*/  IADD3 R123, R37, R35, R123 ;  /* 0x00000023257b7210 */ /* 0x000fe40007ffe07b */
[----:B------:R-:W-:Y:S02]  /*3840*/  ISETP.GT.U32.AND.EX P0, PT, R5, RZ, PT, P0 ;  /* 0x000000ff0500720c */ /* 0x000fe40003f04100 */
[----:B------:R-:W-:Y:S02]  /*3850*/  LOP3.LUT R35, R9, 0x51, RZ, 0xfc, !PT ;  /* 0x0000005109237812 */ /* 0x000fe400078efcff */
[----:B------:R-:W-:Y:S02]  /*3860*/  ISETP.GT.U32.AND P3, PT, R36, R8, PT ;  /* 0x000000082400720c */ /* 0x000fe40003f64070 */
[----:B------:R-:W-:-:S02]  /*3870*/  ISETP.GT.U32.AND.EX P1, PT, R5, RZ, PT, P1 ;  /* 0x000000ff0500720c */ /* 0x000fc40003f24110 */
[----:B------:R-:W-:Y:S02]  /*3880*/  LOP3.LUT R36, R9, 0x50, RZ, 0xfc, !PT ;  /* 0x0000005009247812 */ /* 0x000fe400078efcff */
[----:B------:R-:W-:Y:S02]  /*3890*/  FSEL R34, R60, -INF , !P5 ;  /* 0xff8000003c227808 */ /* 0x000fe40006800000 */
[----:B------:R-:W-:Y:S02]  /*38a0*/  FSEL R61, R61, -INF , !P0 ;  /* 0xff8000003d3d7808 */ /* 0x000fe40004000000 */
[C---:B------:R-:W-:Y:S02]  /*38b0*/  ISETP.GT.U32.AND P5, PT, R35.reuse, R8, PT ;  /* 0x000000082300720c */ /* 0x040fe40003fa4070 */
[----:B------:R-:W-:Y:S01]  /*38c0*/  ISETP.GT.U32.AND P0, PT, R35, R7, PT ;  /* 0x000000072300720c */ /* 0x000fe20003f04070 */
[----:B------:R-:W-:Y:S01]  /*38d0*/  IMAD.SHL.U32 R123, R123, 0x100, RZ ;  /* 0x000001007b7b7824 */ /* 0x000fe200078e00ff */
[----:B------:R-:W-:-:S02]  /*38e0*/  FSEL R35, R63, -INF , !P1 ;  /* 0xff8000003f237808 */ /* 0x000fc40004800000 */
[----:B------:R-:W-:Y:S02]  /*38f0*/  LOP3.LUT R37, R10, 0xf, RZ, 0xc0, !PT ;  /* 0x0000000f0a257812 */ /* 0x000fe400078ec0ff */
[----:B------:R-:W-:Y:S02]  /*3900*/  ISETP.GT.U32.AND P1, PT, R36, R7, PT ;  /* 0x000000072400720c */ /* 0x000fe40003f24070 */
[----:B------:R-:W-:Y:S02]  /*3910*/  LOP3.LUT R121, R121, 0x3, RZ, 0xc0, !PT ;  /* 0x0000000379797812 */ /* 0x000fe400078ec0ff */
[----:B------:R-:W-:Y:S02]  /*3920*/  ISETP.GT.U32.AND.EX P1, PT, R5, RZ, PT, P1 ;  /* 0x000000ff0500720c */ /* 0x000fe40003f24110 */
[----:B------:R-:W-:Y:S02]  /*3930*/  IADD3 R13, R121, R13, R120 ;  /* 0x0000000d790d7210 */ /* 0x000fe40007ffe078 */
[----:B------:R-:W-:Y:S01]  /*3940*/  LOP3.LUT R123, R123, 0xf00, RZ, 0xe2, !PT ;  /* 0x00000f007b7b7812 */ /* 0x000fe200078ee2ff */
[----:B------:R-:W-:Y:S01]  /*3950*/  FMUL R60, R62, UR25 ;  /* 0x000000193e3c7c20 */ /* 0x000fe20008400000 */
[----:B------:R-:W-:-:S02]  /*3960*/  FSEL R10, R64, -INF , !P1 ;  /* 0xff800000400a7808 */ /* 0x000fc40004800000 */
[----:B------:R-:W-:Y:S01]  /*3970*/  ISETP.GT.U32.AND.EX P0, PT, R5, RZ, PT, P0 ;  /* 0x000000ff0500720c */ /* 0x000fe20003f04100 */
[----:B------:R-:W-:Y:S01]  /*3980*/  IMAD R123, R13, 0x1000, R123 ;  /* 0x000010000d7b7824 */ /* 0x000fe200078e027b */
[----:B------:R-:W-:Y:S01]  /*3990*/  ISETP.GT.U32.AND P1, PT, R36, R8, PT ;  /* 0x000000082400720c */ /* 0x000fe20003f24070 */
[----:B------:R-:W-:Y:S01]  /*39a0*/  FMUL R13, R65, UR25 ;  /* 0x00000019410d7c20 */ /* 0x000fe20008400000 */
[----:B------:R-:W-:Y:S01]  /*39b0*/  FMUL R62, R66, UR25 ;  /* 0x00000019423e7c20 */ /* 0x000fe20008400000 */
[----:B------:R-:W-:Y:S02]  /*39c0*/  LOP3.LUT R9, R9, 0x58, RZ, 0xfc, !PT ;  /* 0x0000005809097812 */ /* 0x000fe400078efcff */
[C---:B------:R-:W-:Y:S01]  /*39d0*/  ISETP.GT.U32.AND.EX P3, PT, R5.reuse, RZ, PT, P3 ;  /* 0x000000ff0500720c */ /* 0x040fe20003f64130 */
[----:B------:R-:W-:Y:S01]  /*39e0*/  FMUL R63, R68, UR25 ;  /* 0x00000019443f7c20 */ /* 0x000fe20008400000 */
[----:B------:R-:W-:Y:S01]  /*39f0*/  ISETP.GT.U32.AND.EX P1, PT, R5, RZ, PT, P1 ;  /* 0x000000ff0500720c */ /* 0x000fe20003f24110 */
[----:B------:R-:W4:Y:S01]  /*3a00*/  LDL R120, [R1+0xe8] ;  /* 0x0000e80001787983 */ /* 0x000f220000100800 */
[----:B------:R-:W-:-:S02]  /*3a10*/  FSEL R13, R13, -INF , !P0 ;  /* 0xff8000000d0d7808 */ /* 0x000fc40004000000 */
[C---:B------:R-:W-:Y:S02]  /*3a20*/  ISETP.GT.U32.AND P0, PT, R9.reuse, R8, PT ;  /* 0x000000080900720c */ /* 0x040fe40003f04070 */
[----:B------:R-:W-:Y:S02]  /*3a30*/  FSEL R62, R62, -INF , !P1 ;  /* 0xff8000003e3e7808 */ /* 0x000fe40004800000 */
[----:B------:R-:W-:Y:S02]  /*3a40*/  ISETP.GT.U32.AND P1, PT, R9, R7, PT ;  /* 0x000000070900720c */ /* 0x000fe40003f24070 */
[----:B------:R-:W-:Y:S02]  /*3a50*/  FSEL R60, R60, -INF , !P3 ;  /* 0xff8000003c3c7808 */ /* 0x000fe40005800000 */
[C---:B------:R-:W-:Y:S02]  /*3a60*/  ISETP.GT.U32.AND.EX P3, PT, R5.reuse, RZ, PT, P0 ;  /* 0x000000ff0500720c */ /* 0x040fe40003f64100 */
[C---:B------:R-:W-:Y:S01]  /*3a70*/  ISETP.GT.U32.AND.EX P0, PT, R5.reuse, RZ, PT, P1 ;  /* 0x000000ff0500720c */ /* 0x040fe20003f04110 */
[----:B------:R-:W-:Y:S01]  /*3a80*/  FMUL R65, R70, UR25 ;  /* 0x0000001946417c20 */ /* 0x000fe20008400000 */
[----:B------:R-:W-:-:S02]  /*3a90*/  ISETP.GT.U32.AND.EX P5, PT, R5, RZ, PT, P5 ;  /* 0x000000ff0500720c */ /* 0x000fc40003fa4150 */
[----:B------:R-:W-:Y:S02]  /*3aa0*/  FSEL R63, R63, -INF , !P0 ;  /* 0xff8000003f3f7808 */ /* 0x000fe40004000000 */
[C---:B------:R-:W-:Y:S02]  /*3ab0*/  ISETP.GT.U32.AND.EX P4, PT, R5.reuse, RZ, PT, P4 ;  /* 0x000000ff0500720c */ /* 0x040fe40003f84140 */
[----:B------:R-:W-:Y:S01]  /*3ac0*/  ISETP.GT.U32.AND.EX P6, PT, R5, RZ, PT, P6 ;  /* 0x000000ff0500720c */ /* 0x000fe20003fc4160 */
[----:B------:R-:W-:Y:S01]  /*3ad0*/  FMUL R66, R71, UR25 ;  /* 0x0000001947427c20 */ /* 0x000fe20008400000 */
[----:B------:R-:W-:Y:S01]  /*3ae0*/  FSEL R5, R67, -INF , !P5 ;  /* 0xff80000043057808 */ /* 0x000fe20006800000 */
[----:B------:R-:W-:Y:S01]  /*3af0*/  FMUL R67, R72, UR25 ;  /* 0x0000001948437c20 */ /* 0x000fe20008400000 */
[----:B------:R-:W-:Y:S01]  /*3b00*/  FSEL R65, R65, -INF , !P3 ;  /* 0xff80000041417808 */ /* 0x000fe20005800000 */
[----:B------:R-:W-:Y:S01]  /*3b10*/  FMUL R64, R69, UR25 ;  /* 0x0000001945407c20 */ /* 0x000fe20008400000 */
[----:B------:R-:W-:Y:S01]  /*3b20*/  FSEL R66, R66, -INF , !P4 ;  /* 0xff80000042427808 */ /* 0x000fe20006000000 */
[----:B------:R-:W-:Y:S01]  /*3b30*/  FMUL R68, R73, UR25 ;  /* 0x0000001949447c20 */ /* 0x000fe20008400000 */
[----:B------:R-:W-:Y:S01]  /*3b40*/  FMUL R69, R74, UR25 ;  /* 0x000000194a457c20 */ /* 0x000fe20008400000 */
[----:B------:R-:W-:Y:S01]  /*3b50*/  FMUL R71, R78, UR25 ;  /* 0x000000194e477c20 */ /* 0x000fe20008400000 */
[----:B------:R-:W-:Y:S01]  /*3b60*/  FMUL R73, R82, UR25 ;  /* 0x0000001952497c20 */ /* 0x000fe20008400000 */
[----:B------:R-:W-:Y:S01]  /*3b70*/  FMUL R74, R86, UR25 ;  /* 0x00000019564a7c20 */ /* 0x000fe20008400000 */
[----:B--2---:R-:W-:-:S02]  /*3b80*/  IMAD R37, R2, 0x10, R37 ;  /* 0x0000001002257824 */ /* 0x004fc400078e0225 */
[----:B------:R-:W2:Y:S03]  /*3b90*/  LDL R2, [R1+0xf0] ;  /* 0x0000f00001027983 */ /* 0x000ea60000100800 */
[----:B------:R-:W-:-:S05]  /*3ba0*/  LOP3.LUT R37, R37, 0xff, RZ, 0xc0, !PT ;  /* 0x000000ff25257812 */ /* 0x000fca00078ec0ff */
[----:B------:R-:W-:-:S05]  /*3bb0*/  IMAD.IADD R37, R123, 0x1, R37 ;  /* 0x000000017b257824 */ /* 0x000fca00078e0225 */
[----:B------:R-:W-:-:S04]  /*3bc0*/  LOP3.LUT R53, R37, 0xffff, RZ, 0xc0, !PT ;  /* 0x0000ffff25357812 */ /* 0x000fc800078ec0ff */
[--C-:B------:R-:W-:Y:S02]  /*3bd0*/  SHF.R.U32.HI R9, RZ, 0xf, R53.reuse ;  /* 0x0000000fff097819 */ /* 0x100fe40000011635 */
[--C-:B------:R-:W-:Y:S02]  /*3be0*/  SHF.R.U32.HI R8, RZ, 0xe, R53.reuse ;  /* 0x0000000eff087819 */ /* 0x100fe40000011635 */
[----:B------:R-:W-:Y:S02]  /*3bf0*/  LOP3.LUT P1, RZ, R9, 0x1, RZ, 0xc0, !PT ;  /* 0x0000000109ff7812 */ /* 0x000fe4000782c0ff */
[----:B------:R-:W-:Y:S02]  /*3c00*/  LOP3.LUT P0, RZ, R8, 0x1, RZ, 0xc0, !PT ;  /* 0x0000000108ff7812 */ /* 0x000fe4000780c0ff */
[--C-:B------:R-:W-:Y:S02]  /*3c10*/  SHF.R.U32.HI R9, RZ, 0xd, R53.reuse ;  /* 0x0000000dff097819 */ /* 0x100fe40000011635 */
[----:B------:R-:W-:-:S02]  /*3c20*/  SHF.R.U32.HI R8, RZ, 0xc, R53 ;  /* 0x0000000cff087819 */ /* 0x000fc40000011635 */
[----:B------:R-:W-:Y:S02]  /*3c30*/  LOP3.LUT P5, RZ, R9, 0x1, RZ, 0xc0, !PT ;  /* 0x0000000109ff7812 */ /* 0x000fe400078ac0ff */
[----:B------:R-:W-:Y:S02]  /*3c40*/  LOP3.LUT P3, RZ, R8, 0x1, RZ, 0xc0, !PT ;  /* 0x0000000108ff7812 */ /* 0x000fe4000786c0ff */
[--C-:B------:R-:W-:Y:S02]  /*3c50*/  SHF.R.U32.HI R9, RZ, 0xb, R53.reuse ;  /* 0x0000000bff097819 */ /* 0x100fe40000011635 */
[----:B------:R-:W-:Y:S02]  /*3c60*/  SHF.R.U32.HI R8, RZ, 0xa, R53 ;  /* 0x0000000aff087819 */ /* 0x000fe40000011635 */
[----:B------:R-:W-:Y:S02]  /*3c70*/  FSEL R67, R67, -INF , !P1 ;  /* 0xff80000043437808 */ /* 0x000fe40004800000 */
[----:B------:R-:W-:-:S02]  /*3c80*/  LOP3.LUT P4, RZ, R9, 0x1, RZ, 0xc0, !PT ;  /* 0x0000000109ff7812 */ /* 0x000fc4000788c0ff */
[----:B------:R-:W-:Y:S02]  /*3c90*/  LOP3.LUT P1, RZ, R8, 0x1, RZ, 0xc0, !PT ;  /* 0x0000000108ff7812 */ /* 0x000fe4000782c0ff */
[--C-:B------:R-:W-:Y:S02]  /*3ca0*/  SHF.R.U32.HI R9, RZ, 0x9, R53.reuse ;  /* 0x00000009ff097819 */ /* 0x100fe40000011635 */
[----:B------:R-:W-:Y:S02]  /*3cb0*/  SHF.R.U32.HI R8, RZ, 0x8, R53 ;  /* 0x00000008ff087819 */ /* 0x000fe40000011635 */
[----:B------:R-:W-:Y:S02]  /*3cc0*/  FSEL R68, R68, -INF , !P0 ;  /* 0xff80000044447808 */ /* 0x000fe40004000000 */
[----:B------:R-:W-:Y:S02]  /*3cd0*/  FSEL R69, R69, -INF , !P5 ;  /* 0xff80000045457808 */ /* 0x000fe40006800000 */
[----:B------:R-:W-:-:S02]  /*3ce0*/  LOP3.LUT P0, RZ, R9, 0x1, RZ, 0xc0, !PT ;  /* 0x0000000109ff7812 */ /* 0x000fc4000780c0ff */
[----:B------:R-:W-:Y:S02]  /*3cf0*/  LOP3.LUT P5, RZ, R8, 0x1, RZ, 0xc0, !PT ;  /* 0x0000000108ff7812 */ /* 0x000fe400078ac0ff */
[--C-:B------:R-:W-:Y:S02]  /*3d00*/  SHF.R.U32.HI R8, RZ, 0x5, R53.reuse ;  /* 0x00000005ff087819 */ /* 0x100fe40000011635 */
[----:B------:R-:W-:Y:S02]  /*3d10*/  FSEL R71, R71, -INF , !P0 ;  /* 0xff80000047477808 */ /* 0x000fe40004000000 */
[----:B------:R-:W-:Y:S02]  /*3d20*/  LOP3.LUT P0, RZ, R8, 0x1, RZ, 0xc0, !PT ;  /* 0x0000000108ff7812 */ /* 0x000fe4000780c0ff */
[--C-:B------:R-:W-:Y:S02]  /*3d30*/  SHF.R.U32.HI R8, RZ, 0x1, R53.reuse ;  /* 0x00000001ff087819 */ /* 0x100fe40000011635 */
[----:B------:R-:W-:Y:S01]  /*3d40*/  FSEL R73, R73, -INF , !P0 ;  /* 0xff80000049497808 */ /* 0x000fe20004000000 */
[----:B------:R0:W-:Y:S01]  /*3d50*/  STL [R1+0x158], R7 ;  /* 0x0001580701007387 */ /* 0x0001e20000100800 */
[----:B------:R-:W-:Y:S01]  /*3d60*/  LOP3.LUT P0, RZ, R8, 0x1, RZ, 0xc0, !PT ;  /* 0x0000000108ff7812 */ /* 0x000fe2000780c0ff */
[----:B------:R-:W-:Y:S01]  /*3d70*/  FMUL R70, R75, UR25 ;  /* 0x000000194b467c20 */ /* 0x000fe20008400000 */
[----:B------:R-:W-:Y:S01]  /*3d80*/  SHF.R.U32.HI R9, RZ, 0x7, R53 ;  /* 0x00000007ff097819 */ /* 0x000fe20000011635 */
[----:B------:R-:W-:Y:S01]  /*3d90*/  FMUL R72, R79, UR25 ;  /* 0x000000194f487c20 */ /* 0x000fe20008400000 */
[----:B------:R-:W-:Y:S01]  /*3da0*/  FSEL R74, R74, -INF , !P0 ;  /* 0xff8000004a4a7808 */ /* 0x000fe20004000000 */
[----:B------:R-:W-:-:S02]  /*3db0*/  USHF.R.S32.HI UR10, URZ, 0x1f, UR4 ;  /* 0x0000001f3f0a7899 */ /* 0x000fc40008011404 */
[----:B---3--:R-:W-:Y:S01]  /*3dc0*/  IADD3 R36, P0, R6, UR4, RZ ;  /* 0x0000000406247c10 */ /* 0x008fe2000ff1e0ff */
[----:B------:R-:W-:Y:S01]  /*3dd0*/  FMUL R78, R87, UR25 ;  /* 0x00000019574e7c20 */ /* 0x000fe20008400000 */
[----:B------:R-:W3:Y:S04]  /*3de0*/  LDL R6, [R1+0x100] ;  /* 0x0001000001067983 */ /* 0x000ee80000100800 */
[----:B0-----:R-:W3:Y:S01]  /*3df0*/  LDL R7, [R1+0xec] ;  /* 0x0000ec0001077983 */ /* 0x001ee20000100800 */
[----:B------:R-:W-:Y:S02]  /*3e00*/  FSEL R70, R70, -INF , !P3 ;  /* 0xff80000046467808 */ /* 0x000fe40005800000 */
[----:B------:R-:W-:Y:S01]  /*3e10*/  LOP3.LUT P3, RZ, R9, 0x1, RZ, 0xc0, !PT ;  /* 0x0000000109ff7812 */ /* 0x000fe2000786c0ff */
[----:B------:R-:W3:Y:S01]  /*3e20*/  LDL R122, [R1+0x108] ;  /* 0x00010800017a7983 */ /* 0x000ee20000100800 */
[----:B------:R-:W-:Y:S01]  /*3e30*/  SHF.R.U32.HI R9, RZ, 0x4, R53 ;  /* 0x00000004ff097819 */ /* 0x000fe20000011635 */
[----:B------:R-:W-:Y:S01]  /*3e40*/  FMUL R75, R83, UR25 ;  /* 0x00000019534b7c20 */ /* 0x000fe20008400000 */
[----:B------:R-:W-:Y:S01]  /*3e50*/  FSEL R72, R72, -INF , !P5 ;  /* 0xff80000048487808 */ /* 0x000fe20006800000 */
[----:B------:R-:W3:Y:S01]  /*3e60*/  LDL R121, [R1+0x104] ;  /* 0x0001040001797983 */ /* 0x000ee20000100800 */
[----:B------:R-:W-:-:S02]  /*3e70*/  LOP3.LUT P5, RZ, R9, 0x1, RZ, 0xc0, !PT ;  /* 0x0000000109ff7812 */ /* 0x000fc400078ac0ff */
[----:B------:R-:W-:Y:S01]  /*3e80*/  SHF.R.U32.HI R39, RZ, 0x6, R53 ;  /* 0x00000006ff277819 */ /* 0x000fe20000011635 */
[----:B------:R-:W3:Y:S01]  /*3e90*/  LDL R123, [R1+0x130] ;  /* 0x00013000017b7983 */ /* 0x000ee20000100800 */
[----:B------:R-:W-:Y:S02]  /*3ea0*/  FSEL R75, R75, -INF , !P5 ;  /* 0xff8000004b4b7808 */ /* 0x000fe40006800000 */
[----:B----4-:R-:W-:Y:S02]  /*3eb0*/  IADD3 R8, P5, R11, UR4, RZ ;  /* 0x000000040b087c10 */ /* 0x010fe4000ffbe0ff */
[----:B------:R-:W4:Y:S02]  /*3ec0*/  LDL R11, [R1+0xf8] ;  /* 0x0000f800010b7983 */ /* 0x000f240000100800 */
[----:B------:R-:W-:Y:S02]  /*3ed0*/  IADD3.X R9, R3, UR10, RZ, P5, !PT ;  /* 0x0000000a03097c10 */ /* 0x000fe4000affe4ff */
[----:B------:R-:W4:Y:S01]  /*3ee0*/  LDL R3, [R1+0xf4] ;  /* 0x0000f40001037983 */ /* 0x000f220000100800 */
[----:B------:R-:W-:-:S02]  /*3ef0*/  FSEL R78, R78, -INF , !P2 ;  /* 0xff8000004e4e7808 */ /* 0x000fc40005000000 */
[----:B------:R-:W-:Y:S01]  /*3f00*/  IADD3.X R37, R14, UR10, RZ, P0, !PT ;  /* 0x0000000a0e257c10 */ /* 0x000fe200087fe4ff */
[----:B------:R0:W4:Y:S01]  /*3f10*/  LDG.E.U8 R79, desc[UR20][R8.64] ;  /* 0x00000014084f7981 */ /* 0x000122000c1e1100 */
[----:B------:R-:W-:-:S03]  /*3f20*/  LOP3.LUT P0, RZ, R39, 0x1, RZ, 0xc0, !PT ;  /* 0x0000000127ff7812 */ /* 0x000fc6000780c0ff */
[----:B------:R-:W4:Y:S01]  /*3f30*/  LDL R14, [R1+0x10c] ;  /* 0x00010c00010e7983 */ /* 0x000f220000100800 */
[----:B------:R-:W-:-:S03]  /*3f40*/  IADD3 R38, P2, R120, UR4, RZ ;  /* 0x0000000478267c10 */ /* 0x000fc6000ff5e0ff */
[----:B------:R-:W4:Y:S01]  /*3f50*/  LDL R120, [R1+0x110] ;  /* 0x0001100001787983 */ /* 0x000f220000100800 */
[----:B------:R-:W-:-:S03]  /*3f60*/  IADD3.X R39, R12, UR10, RZ, P2, !PT ;  /* 0x0000000a0c277c10 */ /* 0x000fc600097fe4ff */
[----:B------:R-:W4:Y:S01]  /*3f70*/  LDL R12, [R1+0x118] ;  /* 0x00011800010c7983 */ /* 0x000f220000100800 */
[----:B--2---:R-:W-:-:S03]  /*3f80*/  IADD3 R40, P5, R2, UR4, RZ ;  /* 0x0000000402287c10 */ /* 0x004fc6000ffbe0ff */
[----:B------:R-:W2:Y:S01]  /*3f90*/  LDL R2, [R1+0xfc] ;  /* 0x0000fc0001027983 */ /* 0x000ea20000100800 */
[----:B---3--:R-:W-:-:S03]  /*3fa0*/  IADD3.X R41, R7, UR10, RZ, P5, !PT ;  /* 0x0000000a07297c10 */ /* 0x008fc6000affe4ff */
[----:B------:R-:W3:Y:S01]  /*3fb0*/  LDL R7, [R1+0x114] ;  /* 0x0001140001077983 */ /* 0x000ee20000100800 */
[----:B------:R-:W-:-:S03]  /*3fc0*/  IADD3 R44, P5, R6, UR4, RZ ;  /* 0x00000004062c7c10 */ /* 0x000fc6000ffbe0ff */
[----:B------:R-:W3:Y:S01]  /*3fd0*/  LDL R6, [R1+0x120] ;  /* 0x0001200001067983 */ /* 0x000ee20000100800 */
[--C-:B------:R-:W-:Y:S02]  /*3fe0*/  SHF.R.U32.HI R45, RZ, 0x3, R53.reuse ;  /* 0x00000003ff2d7819 */ /* 0x100fe40000011635 */
[----:B----4-:R-:W-:Y:S02]  /*3ff0*/  IADD3 R42, P2, R11, UR4, RZ ;  /* 0x000000040b2a7c10 */ /* 0x010fe4000ff5e0ff */
[----:B------:R-:W4:Y:S02]  /*4000*/  LDL R11, [R1+0x11c] ;  /* 0x00011c00010b7983 */ /* 0x000f240000100800 */
[----:B------:R-:W-:Y:S02]  /*4010*/  IADD3.X R43, R3, UR10, RZ, P2, !PT ;  /* 0x0000000a032b7c10 */ /* 0x000fe400097fe4ff */
[----:B------:R-:W-:Y:S01]  /*4020*/  LOP3.LUT P2, RZ, R45, 0x1, RZ, 0xc0, !PT ;  /* 0x000000012dff7812 */ /* 0x000fe2000784c0ff */
[----:B------:R-:W4:Y:S01]  /*4030*/  LDL R3, [R1+0x128] ;  /* 0x0001280001037983 */ /* 0x000f220000100800 */
[----:B------:R-:W-:-:S02]  /*4040*/  SHF.R.U32.HI R56, RZ, 0x2, R53 ;  /* 0x00000002ff387819 */ /* 0x000fc40000011635 */
[----:B------:R-:W-:Y:S01]  /*4050*/  FSEL R64, R64, -INF , !P6 ;  /* 0xff80000040407808 */ /* 0x000fe20007000000 */
[----:B------:R-:W4:Y:S01]  /*4060*/  LDG.E.U8 R82, desc[UR20][R42.64] ;  /* 0x000000142a527981 */ /* 0x000f22000c1e1100 */
[----:B--2---:R-:W-:Y:S02]  /*4070*/  IADD3.X R45, R2, UR10, RZ, P5, !PT ;  /* 0x0000000a022d7c10 */ /* 0x004fe4000affe4ff */
[----:B------:R-:W-:Y:S01]  /*4080*/  IADD3 R46, P5, R122, UR4, RZ ;  /* 0x000000047a2e7c10 */ /* 0x000fe2000ffbe0ff */
[----:B------:R-:W2:Y:S03]  /*4090*/  LDL R2, [R1+0x124] ;  /* 0x0001240001027983 */ /* 0x000ea60000100800 */
[----:B------:R-:W-:Y:S01]  /*40a0*/  IADD3.X R47, R121, UR10, RZ, P5, !PT ;  /* 0x0000000a792f7c10 */ /* 0x000fe2000affe4ff */
[----:B------:R-:W2:Y:S01]  /*40b0*/  LDL R122, [R1+0x12c] ;  /* 0x00012c00017a7983 */ /* 0x000ea20000100800 */
[----:B------:R-:W-:-:S03]  /*40c0*/  IADD3 R48, P5, R120, UR4, RZ ;  /* 0x0000000478307c10 */ /* 0x000fc6000ffbe0ff */
[----:B------:R-:W2:Y:S01]  /*40d0*/  LDL R121, [R1+0x138] ;  /* 0x0001380001797983 */ /* 0x000ea20000100800 */
[----:B------:R-:W-:Y:S02]  /*40e0*/  IADD3.X R49, R14, UR10, RZ, P5, !PT ;  /* 0x0000000a0e317c10 */ /* 0x000fe4000affe4ff */
[----:B------:R-:W-:Y:S01]  /*40f0*/  IADD3 R50, P5, R12, UR4, RZ ;  /* 0x000000040c327c10 */ /* 0x000fe2000ffbe0ff */
[----:B------:R-:W2:Y:S04]  /*4100*/  LDL R120, [R1+0x134] ;  /* 0x0001340001787983 */ /* 0x000ea80000100800 */
[----:B------:R-:W2:Y:S04]  /*4110*/  LDL.LU R14, [R1+0x1a0] ;  /* 0x0001a000010e7983 */ /* 0x000ea80000300800 */
[----:B------:R-:W2:Y:S01]  /*4120*/  LDL.LU R12, [R1+0x19c] ;  /* 0x00019c00010c7983 */ /* 0x000ea20000300800 */
[----:B------:R-:W-:-:S03]  /*4130*/  FMUL R85, R85, UR25 ;  /* 0x0000001955557c20 */ /* 0x000fc60008400000 */
[----:B------:R-:W2:Y:S01]  /*4140*/  LDG.E.U8 R86, desc[UR20][R46.64] ;  /* 0x000000142e567981 */ /* 0x000ea2000c1e1100 */
[----:B---3--:R-:W-:-:S03]  /*4150*/  IADD3.X R51, R7, UR10, RZ, P5, !PT ;  /* 0x0000000a07337c10 */ /* 0x008fc6000affe4ff */
[----:B------:R-:W0:Y:S01]  /*4160*/  LDL R7, [R1+0x140] ;  /* 0x0001400001077983 */ /* 0x000e220000100800 */
[----:B------:R-:W-:-:S03]  /*4170*/  IADD3 R52, P5, R6, UR4, RZ ;  /* 0x0000000406347c10 */ /* 0x000fc6000ffbe0ff */
[----:B------:R-:W3:Y:S01]  /*4180*/  LDL R6, [R1+0x13c] ;  /* 0x00013c0001067983 */ /* 0x000ee20000100800 */
[----:B----4-:R-:W-:-:S03]  /*4190*/  IADD3.X R53, R11, UR10, RZ, P5, !PT ;  /* 0x0000000a0b357c10 */ /* 0x010fc6000affe4ff */
[----:B------:R-:W4:Y:S01]  /*41a0*/  LDL.LU R11, [R1+0x198] ;  /* 0x00019800010b7983 */ /* 0x000f220000300800 */
[----:B------:R-:W-:-:S03]  /*41b0*/  IADD3 R54, P5, R3, UR4, RZ ;  /* 0x0000000403367c10 */ /* 0x000fc6000ffbe0ff */
[----:B------:R-:W4:Y:S01]  /*41c0*/  LDL R3, [R1+0x148] ;  /* 0x0001480001037983 */ /* 0x000f220000100800 */
[----:B--2---:R-:W-:Y:S02]  /*41d0*/  IADD3.X R55, R2, UR10, RZ, P5, !PT ;  /* 0x0000000a02377c10 */ /* 0x004fe4000affe4ff */
[----:B------:R-:W-:Y:S01]  /*41e0*/  LOP3.LUT P5, RZ, R56, 0x1, RZ, 0xc0, !PT ;  /* 0x0000000138ff7812 */ /* 0x000fe200078ac0ff */
[----:B------:R-:W2:Y:S01]  /*41f0*/  LDL R2, [R1+0x144] ;  /* 0x0001440001027983 */ /* 0x000ea20000100800 */
[----:B------:R-:W-:-:S03]  /*4200*/  IADD3 R56, P6, R123, UR4, RZ ;  /* 0x000000047b387c10 */ /* 0x000fc6000ffde0ff */
[----:B------:R-:W2:Y:S01]  /*4210*/  LDG.E.U8 R123, desc[UR20][R48.64] ;  /* 0x00000014307b7981 */ /* 0x000ea2000c1e1100 */
[----:B------:R-:W-:Y:S02]  /*4220*/  IADD3.X R57, R122, UR10, RZ, P6, !PT ;  /* 0x0000000a7a397c10 */ /* 0x000fe4000b7fe4ff */
[----:B------:R-:W-:Y:S01]  /*4230*/  IADD3 R58, P6, R121, UR4, RZ ;  /* 0x00000004793a7c10 */ /* 0x000fe2000ffde0ff */
[----:B------:R-:W2:Y:S03]  /*4240*/  LDG.E.U8 R83, desc[UR20][R54.64] ;  /* 0x0000001436537981 */ /* 0x000ea6000c1e1100 */
[----:B------:R-:W-:Y:S01]  /*4250*/  IADD3.X R59, R120, UR10, RZ, P6, !PT ;  /* 0x0000000a783b7c10 */ /* 0x000fe2000b7fe4ff */
[----:B------:R4:W2:Y:S04]  /*4260*/  LDG.E.U8 R121, desc[UR20][R36.64] ;  /* 0x0000001424797981 */ /* 0x0008a8000c1e1100 */
[----:B------:R1:W2:Y:S04]  /*4270*/  LDG.E.U8 R120, desc[UR20][R38.64] ;  /* 0x0000001426787981 */ /* 0x0002a8000c1e1100 */
[----:B------:R-:W2:Y:S01]  /*4280*/  LDG.E.U8 R43, desc[UR20][R58.64] ;  /* 0x000000143a2b7981 */ /* 0x000ea2000c1e1100 */
[----:B0-----:R-:W-:-:S04]  /*4290*/  IADD3 R8, P6, R7, UR4, RZ ;  /* 0x0000000407087c10 */ /* 0x001fc8000ffde0ff */
[----:B---3--:R-:W-:Y:S02]  /*42a0*/  IADD3.X R9, R6, UR10, RZ, P6, !PT ;  /* 0x0000000a06097c10 */ /* 0x008fe4000b7fe4ff */
[----:B------:R-:W3:Y:S01]  /*42b0*/  LDG.E.U8 R6, desc[UR20][R44.64] ;  /* 0x000000142c067981 */ /* 0x000ee2000c1e1100 */
[----:B----4-:R-:W-:-:S03]  /*42c0*/  IADD3 R36, P6, R3, UR4, RZ ;  /* 0x0000000403247c10 */ /* 0x010fc6000ffde0ff */
[----:B------:R-:W4:Y:S01]  /*42d0*/  LDG.E.U8 R3, desc[UR20][R52.64] ;  /* 0x0000001434037981 */ /* 0x000f22000c1e1100 */
[----:B-1----:R-:W-:-:S04]  /*42e0*/  FMNMX R38, R11, R12, !PT ;  /* 0x0000000c0b267209 */ /* 0x002fc80007800000 */
[----:B------:R-:W-:-:S04]  /*42f0*/  FMNMX R38, R14, R38, !PT ;  /* 0x000000260e267209 */ /* 0x000fc80007800000 */
        /* <DEDUP_REMOVED lines=10> */
[----:B------:R-:W-:Y:S01]  /*43a0*/  FMNMX R38, R26, R38, !PT ;  /* 0x000000261a267209 */ /* 0x000fe20007800000 */
[----:B--2---:R0:W-:Y:S01]  /*43b0*/  STL [R1+0x170], R120 ;  /* 0x0001707801007387 */ /* 0x0041e20000100800 */
[----:B------:R-:W-:-:S03]  /*43c0*/  IADD3.X R37, R2, UR10, RZ, P6, !PT ;  /* 0x0000000a02257c10 */ /* 0x000fc6000b7fe4ff */
[----:B------:R-:W2:Y:S01]  /*43d0*/  LDG.E.U8 R2, desc[UR20][R56.64] ;  /* 0x0000001438027981 */ /* 0x000ea2000c1e1100 */
[----:B------:R-:W-:-:S03]  /*43e0*/  FMNMX R38, R29, R38, !PT ;  /* 0x000000261d267209 */ /* 0x000fc60007800000 */
[----:B------:R-:W2:Y:S04]  /*43f0*/  LDG.E.U8 R42, desc[UR20][R36.64] ;  /* 0x00000014242a7981 */ /* 0x000ea8000c1e1100 */
[----:B0-----:R-:W4:Y:S04]  /*4400*/  LDG.E.U8 R120, desc[UR20][R40.64] ;  /* 0x0000001428787981 */ /* 0x001f28000c1e1100 */
[----:B---3--:R-:W-:Y:S04]  /*4410*/  STL [R1+0x174], R6 ;  /* 0x0001740601007387 */ /* 0x008fe80000100800 */
[----:B------:R-:W3:Y:S01]  /*4420*/  LDL.LU R7, [R1+0x3c] ;  /* 0x00003c0001077983 */ /* 0x000ee20000300800 */
[----:B------:R-:W-:-:S03]  /*4430*/  FMNMX R38, R30, R38, !PT ;  /* 0x000000261e267209 */ /* 0x000fc60007800000 */
[----:B------:R-:W2:Y:S01]  /*4440*/  LDG.E.U8 R41, desc[UR20][R50.64] ;  /* 0x0000001432297981 */ /* 0x000ea2000c1e1100 */
        /* <DEDUP_REMOVED lines=15> */
[----:B------:R-:W-:-:S05]  /*4540*/  FMNMX R38, R78, R38, !PT ;  /* 0x000000264e267209 */ /* 0x000fca0007800000 */
[----:B------:R-:W0:Y:S02]  /*4550*/  SHFL.BFLY PT, R39, R38, 0x2, 0x1f ;  /* 0x0c401f0026277f89 */ /* 0x000e2400000e0000 */
[----:B0-----:R-:W-:-:S05]  /*4560*/  FMNMX R39, R38, R39, !PT ;  /* 0x0000002726277209 */ /* 0x001fca0007800000 */
[----:B------:R-:W0:Y:S04]  /*4570*/  SHFL.BFLY PT, R38, R39, 0x1, 0x1f ;  /* 0x0c201f0027267f89 */ /* 0x000e2800000e0000 */
[----:B------:R-:W-:Y:S01]  /*4580*/  STL [R1+0x44], R121 ;  /* 0x0000447901007387 */ /* 0x000fe20000100800 */
[----:B0-----:R-:W-:-:S03]  /*4590*/  FMNMX R38, R39, R38, !PT ;  /* 0x0000002627267209 */ /* 0x001fc60007800000 */
[----:B----4-:R0:W-:Y:S04]  /*45a0*/  STL [R1+0x34], R120 ;  /* 0x0000347801007387 */ /* 0x0101e80000100800 */
[----:B------:R-:W4:Y:S04]  /*45b0*/  LDL.LU R6, [R1+0xc] ;  /* 0x00000c0001067983 */ /* 0x000f280000300800 */
[----:B0-----:R-:W4:Y:S01]  /*45c0*/  LDL.LU R120, [R1+0x8] ;  /* 0x0000080001787983 */ /* 0x001f220000300800 */
[----:B---3--:R-:W-:-:S05]  /*45d0*/  FMNMX R38, R38, R7, !PT ;  /* 0x0000000726267209 */ /* 0x008fca0007800000 */
[--C-:B------:R-:W-:Y:S01]  /*45e0*/  FADD R11, R11, -R38.reuse ;  /* 0x800000260b0b7221 */ /* 0x100fe20000000000 */
[----:B------:R-:W-:-:S03]  /*45f0*/  FADD R12, R12, -R38 ;  /* 0x800000260c0c7221 */ /* 0x000fc60000000000 */
[----:B------:R-:W-:Y:S01]  /*4600*/  FMUL R11, R11, 1.4426950216293334961 ;  /* 0x3fb8aa3b0b0b7820 */ /* 0x000fe20000400000 */
[----:B------:R-:W-:-:S03]  /*4610*/  FMUL R12, R12, 1.4426950216293334961 ;  /* 0x3fb8aa3b0c0c7820 */ /* 0x000fc60000400000 */
[----:B------:R0:W1:Y:S08]  /*4620*/  MUFU.EX2 R122, R11 ;  /* 0x0000000b007a7308 */ /* 0x0000700000000800 */
[----:B------:R-:W3:Y:S01]  /*4630*/  MUFU.EX2 R121, R12 ;  /* 0x0000000c00797308 */ /* 0x000ee20000000800 */
[----:B------:R2:W-:Y:S01]  /*4640*/  STL [R1+0x164], R7 ;  /* 0x0001640701007387 */ /* 0x0005e20000100800 */
[----:B------:R-:W-:-:S01]  /*4650*/  FADD R14, R14, -R38 ;  /* 0x800000260e0e7221 */ /* 0x000fc20000000000 */
[----:B------:R-:W-:-:S02]  /*4660*/  FADD R15, R15, -R38 ;  /* 0x800000260f0f7221 */ /* 0x000fc40000000000 */
[----:B--2---:R-:W2:Y:S04]  /*4670*/  LDL.LU R7, [R1+0x4] ;  /* 0x0000040001077983 */ /* 0x004ea80000300800 */
[----:B------:R1:W-:Y:S01]  /*4680*/  STL [R1+0x178], R3 ;  /* 0x0001780301007387 */ /* 0x0003e20000100800 */
[----:B0-----:R-:W-:Y:S01]  /*4690*/  FMUL R11, R14, 1.4426950216293334961 ;  /* 0x3fb8aa3b0e0b7820 */ /* 0x001fe20000400000 */
[----:B------:R-:W-:Y:S02]  /*46a0*/  FADD R16, R16, -R38 ;  /* 0x8000002610107221 */ /* 0x000fe40000000000 */
[----:B-1----:R-:W4:Y:S04]  /*46b0*/  LDL.LU R3, [R1+0x10] ;  /* 0x0000100001037983 */ /* 0x002f280000300800 */
[----:B------:R0:W-:Y:S04]  /*46c0*/  STL [R1+0x17c], R122 ;  /* 0x00017c7a01007387 */ /* 0x0001e80000100800 */
[----:B0-----:R-:W2:Y:S04]  /*46d0*/  LDL.LU R122, [R1+0x18] ;  /* 0x00001800017a7983 */ /* 0x001ea80000300800 */
[----:B------:R0:W-:Y:S01]  /*46e0*/  STL [R1+0x180], R2 ;  /* 0x0001800201007387 */ /* 0x0001e20000100800 */
[----:B------:R-:W1:Y:S03]  /*46f0*/  MUFU.EX2 R11, R11 ;  /* 0x0000000b000b7308 */ /* 0x000e660000000800 */
[----:B0-----:R-:W4:Y:S04]  /*4700*/  LDL.LU R2, [R1+0x20] ;  /* 0x0000200001027983 */ /* 0x001f280000300800 */
[----:B---3--:R0:W-:Y:S04]  /*4710*/  STL [R1+0x184], R121 ;  /* 0x0001847901007387 */ /* 0x0081e80000100800 */
[----:B0-----:R-:W3:Y:S04]  /*4720*/  LDL.LU R121, [R1+0x24] ;  /* 0x0000240001797983 */ /* 0x001ee80000300800 */
[----:B------:R0:W-:Y:S04]  /*4730*/  STL [R1+0x38], R123 ;  /* 0x0000387b01007387 */ /* 0x0001e80000100800 */
[----:B0-----:R0:W2:Y:S02]  /*4740*/  LDG.E.U8 R123, desc[UR20][R8.64] ;  /* 0x00000014087b7981 */ /* 0x0010a4000c1e1100 */
[----:B0-----:R-:W-:Y:S01]  /*4750*/  FMUL R8, R15, 1.4426950216293334961 ;  /* 0x3fb8aa3b0f087820 */ /* 0x001fe20000400000 */
[----:B------:R-:W-:-:S05]  /*4760*/  FMUL R9, R16, 1.4426950216293334961 ;  /* 0x3fb8aa3b10097820 */ /* 0x000fca0000400000 */
[----:B------:R-:W0:Y:S08]  /*4770*/  MUFU.EX2 R8, R8 ;  /* 0x0000000800087308 */ /* 0x000e300000000800 */
[----:B------:R-:W0:Y:S01]  /*4780*/  MUFU.EX2 R9, R9 ;  /* 0x0000000900097308 */ /* 0x000e220000000800 */
[----:B-1----:R1:W-:Y:S04]  /*4790*/  STL [R1+0x188], R11 ;  /* 0x0001880b01007387 */ /* 0x0023e80000100800 */
[----:B-1----:R-:W4:Y:S04]  /*47a0*/  LDL.LU R11, [R1+0x28] ;  /* 0x00002800010b7983 */ /* 0x002f280000300800 */
[----:B0-----:R0:W-:Y:S04]  /*47b0*/  STL [R1+0x18c], R8 ;  /* 0x00018c0801007387 */ /* 0x0011e80000100800 */
[----:B0-----:R-:W3:Y:S04]  /*47c0*/  LDL.LU R8, [R1+0x2c] ;  /* 0x00002c0001087983 */ /* 0x001ee80000300800 */
[----:B------:R0:W-:Y:S04]  /*47d0*/  STL [R1+0x190], R9 ;  /* 0x0001900901007387 */ /* 0x0001e80000100800 */
[----:B0-----:R-:W4:Y:S01]  /*47e0*/  LDL.LU R9, [R1+0x30] ;  /* 0x0000300001097983 */ /* 0x001f220000300800 */
[----:B------:R-:W-:-:S01]  /*47f0*/  FADD R12, R17, -R38 ;  /* 0x80000026110c7221 */ /* 0x000fc20000000000 */
[--C-:B------:R-:W-:Y:S01]  /*4800*/  FADD R18, R18, -R38.reuse ;  /* 0x8000002612127221 */ /* 0x100fe20000000000 */
[----:B------:R-:W-:-:S01]  /*4810*/  FADD R19, R19, -R38 ;  /* 0x8000002613137221 */ /* 0x000fc20000000000 */
[--C-:B------:R-:W-:Y:S01]  /*4820*/  FADD R20, R20, -R38.reuse ;  /* 0x8000002614147221 */ /* 0x100fe20000000000 */
[----:B------:R-:W-:-:S01]  /*4830*/  FADD R21, R21, -R38 ;  /* 0x8000002615157221 */ /* 0x000fc20000000000 */
[----:B--2---:R0:W-:Y:S04]  /*4840*/  STL [R1+0x14], R123 ;  /* 0x0000147b01007387 */ /* 0x0041e80000100800 */
[----:B0-----:R-:W2:Y:S01]  /*4850*/  LDL R123, [R1+0x150] ;  /* 0x00015000017b7983 */ /* 0x001ea20000100800 */
[----:B----4-:R-:W-:-:S03]  /*4860*/  FMNMX R14, R0, R9, !PT ;  /* 0x00000009000e7209 */ /* 0x010fc60007800000 */
[----:B------:R-:W4:Y:S01]  /*4870*/  LDL R0, [R1+0x14c] ;  /* 0x00014c0001007983 */ /* 0x000f220000100800 */
[----:B---3--:R-:W-:-:S04]  /*4880*/  FMNMX R14, R8, R14, !PT ;  /* 0x0000000e080e7209 */ /* 0x008fc80007800000 */
[----:B------:R-:W-:-:S04]  /*4890*/  FMNMX R15, R11, R14, !PT ;  /* 0x0000000e0b0f7209 */ /* 0x000fc80007800000 */
[----:B------:R-:W-:-:S04]  /*48a0*/  FMNMX R15, R121, R15, !PT ;  /* 0x0000000f790f7209 */ /* 0x000fc80007800000 */
[----:B------:R-:W-:-:S04]  /*48b0*/  FMNMX R16, R2, R15, !PT ;  /* 0x0000000f02107209 */ /* 0x000fc80007800000 */
[----:B------:R-:W-:-:S04]  /*48c0*/  FMNMX R16, R122, R16, !PT ;  /* 0x000000107a107209 */ /* 0x000fc80007800000 */
[----:B------:R-:W-:Y:S01]  /*48d0*/  FMNMX R17, R3, R16, !PT ;  /* 0x0000001003117209 */ /* 0x000fe20007800000 */
[----:B------:R-:W-:-:S03]  /*48e0*/  FMUL R14, R18, 1.4426950216293334961 ;  /* 0x3fb8aa3b120e7820 */ /* 0x000fc60000400000 */
        /* <DEDUP_REMOVED lines=9> */
[----:B------:R-:W-:Y:S01]  /*4980*/  FMNMX R20, R27, R20, !PT ;  /* 0x000000141b147209 */ /* 0x000fe20007800000 */
[----:B------:R-:W-:-:S03]  /*4990*/  FADD R22, R22, -R38 ;  /* 0x8000002616167221 */ /* 0x000fc60000000000 */
        /* <DEDUP_REMOVED lines=12> */
[----:B------:R-:W-:-:S04]  /*4a60*/  FMNMX R30, R13, R25, !PT ;  /* 0x000000190d1e7209 */ /* 0x000fc80007800000 */
[----:B------:R-:W-:Y:S01]  /*4a70*/  FMNMX R30, R63, R30, !PT ;  /* 0x0000001e3f1e7209 */ /* 0x000fe20007800000 */
[----:B------:R-:W-:-:S03]  /*4a80*/  FADD R29, R29, -R38 ;  /* 0x800000261d1d7221 */ /* 0x000fc60000000000 */
[----:B------:R-:W-:Y:S01]  /*4a90*/  FMNMX R30, R64, R30, !PT ;  /* 0x0000001e401e7209 */ /* 0x000fe20007800000 */
[----:B------:R-:W-:Y:S01]  /*4aa0*/  FMUL R25, R76, UR25 ;  /* 0x000000194c197c20 */ /* 0x000fe20008400000 */
[--C-:B------:R-:W-:Y:S02]  /*4ab0*/  FADD R26, R26, -R38.reuse ;  /* 0x800000261a1a7221 */ /* 0x100fe40000000000 */
[----:B------:R-:W-:Y:S01]  /*4ac0*/  FMNMX R30, R67, R30, !PT ;  /* 0x0000001e431e7209 */ /* 0x000fe20007800000 */
[----:B------:R-:W-:Y:S01]  /*4ad0*/  FMUL R22, R29, 1.4426950216293334961 ;  /* 0x3fb8aa3b1d167820 */ /* 0x000fe20000400000 */
[----:B------:R-:W-:-:S01]  /*4ae0*/  FADD R36, R33, -R38 ;  /* 0x8000002621247221 */ /* 0x000fc20000000000 */
[----:B------:R-:W-:Y:S01]  /*4af0*/  FMUL R29, R77, UR25 ;  /* 0x000000194d1d7c20 */ /* 0x000fe20008400000 */
[----:B------:R-:W-:-:S01]  /*4b00*/  FADD R33, R32, -R38 ;  /* 0x8000002620217221 */ /* 0x000fc20000000000 */
[----:B------:R-:W-:Y:S02]  /*4b10*/  FSEL R25, R25, -INF , !P4 ;  /* 0xff80000019197808 */ /* 0x000fe40006000000 */
[----:B------:R-:W-:Y:S01]  /*4b20*/  FMNMX R32, R68, R30, !PT ;  /* 0x0000001e44207209 */ /* 0x000fe20007800000 */
[----:B------:R-:W-:Y:S01]  /*4b30*/  FMUL R21, R26, 1.4426950216293334961 ;  /* 0x3fb8aa3b1a157820 */ /* 0x000fe20000400000 */
[----:B------:R-:W-:Y:S01]  /*4b40*/  FMUL R26, R80, UR25 ;  /* 0x00000019501a7c20 */ /* 0x000fe20008400000 */
[----:B------:R-:W-:-:S02]  /*4b50*/  FSEL R29, R29, -INF , !P1 ;  /* 0xff8000001d1d7808 */ /* 0x000fc40004800000 */
[----:B------:R-:W-:Y:S01]  /*4b60*/  FMNMX R32, R25, R32, !PT ;  /* 0x0000002019207209 */ /* 0x000fe20007800000 */
[----:B------:R-:W-:Y:S01]  /*4b70*/  FMUL R40, R81, UR25 ;  /* 0x0000001951287c20 */ /* 0x000fe20008400000 */
[----:B------:R-:W-:Y:S02]  /*4b80*/  FSEL R26, R26, -INF , !P3 ;  /* 0xff8000001a1a7808 */ /* 0x000fe40005800000 */
[----:B------:R-:W-:Y:S01]  /*4b90*/  FMNMX R32, R29, R32, !PT ;  /* 0x000000201d207209 */ /* 0x000fe20007800000 */
[----:B------:R-:W-:Y:S01]  /*4ba0*/  FMUL R30, R84, UR25 ;  /* 0x00000019541e7c20 */ /* 0x000fe20008400000 */
[----:B------:R-:W-:Y:S02]  /*4bb0*/  FSEL R40, R40, -INF , !P0 ;  /* 0xff80000028287808 */ /* 0x000fe40004000000 */
[----:B------:R-:W-:Y:S01]  /*4bc0*/  FMNMX R32, R26, R32, !PT ;  /* 0x000000201a207209 */ /* 0x000fe20007800000 */
[----:B------:R-:W-:Y:S01]  /*4bd0*/  FMUL R33, R33, 1.4426950216293334961 ;  /* 0x3fb8aa3b21217820 */ /* 0x000fe20000400000 */
[----:B------:R-:W-:-:S02]  /*4be0*/  FSEL R30, R30, -INF , !P2 ;  /* 0xff8000001e1e7808 */ /* 0x000fc40005000000 */
[----:B------:R-:W-:Y:S01]  /*4bf0*/  FMNMX R32, R40, R32, !PT ;  /* 0x0000002028207209 */ /* 0x000fe20007800000 */
[----:B------:R0:W-:Y:S03]  /*4c00*/  MUFU.EX2 R37, R33 ;  /* 0x0000002100257308 */ /* 0x0001e60000000800 */
[----:B------:R-:W-:Y:S01]  /*4c10*/  FMNMX R32, R30, R32, !PT ;  /* 0x000000201e207209 */ /* 0x000fe20007800000 */
[----:B0-----:R-:W-:Y:S01]  /*4c20*/  FADD R33, R35, -R38 ;  /* 0x8000002623217221 */ /* 0x001fe20000000000 */
[----:B------:R-:W-:-:S03]  /*4c30*/  FSEL R35, R85, -INF , !P5 ;  /* 0xff80000055237808 */ /* 0x000fc60006800000 */
[----:B------:R-:W-:Y:S01]  /*4c40*/  FMUL R33, R33, 1.4426950216293334961 ;  /* 0x3fb8aa3b21217820 */ /* 0x000fe20000400000 */
[----:B------:R-:W-:Y:S01]  /*4c50*/  FMNMX R48, R35, R32, !PT ;  /* 0x0000002023307209 */ /* 0x000fe20007800000 */
[----:B------:R0:W-:Y:S02]  /*4c60*/  STL [R1+0x194], R9 ;  /* 0x0001940901007387 */ /* 0x0001e40000100800 */
[----:B------:R4:W-:Y:S02]  /*4c70*/  MUFU.EX2 R44, R33 ;  /* 0x00000021002c7308 */ /* 0x0009e40000000800 */
[----:B0-----:R-:W3:Y:S01]  /*4c80*/  LDL.LU R9, [R1+0x1c] ;  /* 0x00001c0001097983 */ /* 0x001ee20000300800 */
[----:B--2---:R-:W-:-:S04]  /*4c90*/  IADD3 R32, P0, R123, UR4, RZ ;  /* 0x000000047b207c10 */ /* 0x004fc8000ff1e0ff */
[----:B----4-:R-:W-:Y:S02]  /*4ca0*/  IADD3.X R33, R0, UR10, RZ, P0, !PT ;  /* 0x0000000a00217c10 */ /* 0x010fe400087fe4ff */
[----:B------:R-:W2:Y:S04]  /*4cb0*/  LDL.LU R0, [R1+0x40] ;  /* 0x0000400001007983 */ /* 0x000ea80000300800 */
[----:B------:R-:W0:Y:S04]  /*4cc0*/  SHFL.BFLY PT, R49, R48, 0x2, 0x1f ;  /* 0x0c401f0030317f89 */ /* 0x000e2800000e0000 */
[----:B------:R0:W4:Y:S02]  /*4cd0*/  LDG.E.U8 R123, desc[UR20][R32.64] ;  /* 0x00000014207b7981 */ /* 0x000124000c1e1100 */
[----:B0-----:R-:W-:-:S05]  /*4ce0*/  FMNMX R32, R48, R49, !PT ;  /* 0x0000003130207209 */ /* 0x001fca0007800000 */
[----:B------:R-:W0:Y:S02]  /*4cf0*/  SHFL.BFLY PT, R33, R32, 0x1, 0x1f ;  /* 0x0c201f0020217f89 */ /* 0x000e2400000e0000 */
[----:B0-----:R-:W-:Y:S01]  /*4d00*/  FMNMX R33, R32, R33, !PT ;  /* 0x0000002120217209 */ /* 0x001fe20007800000 */
[--C-:B------:R-:W-:Y:S01]  /*4d10*/  FADD R60, R60, -R38.reuse ;  /* 0x800000263c3c7221 */ /* 0x100fe20000000000 */
[----:B------:R-:W-:-:S01]  /*4d20*/  FADD R62, R62, -R38 ;  /* 0x800000263e3e7221 */ /* 0x000fc20000000000 */
[--C-:B------:R-:W-:Y:S01]  /*4d30*/  FADD R46, R65, -R38.reuse ;  /* 0x80000026412e7221 */ /* 0x100fe20000000000 */
[----:B------:R-:W-:-:S01]  /*4d40*/  FADD R69, R69, -R38 ;  /* 0x8000002645457221 */ /* 0x000fc20000000000 */
[--C-:B------:R-:W-:Y:S01]  /*4d50*/  FADD R45, R5, -R38.reuse ;  /* 0x80000026052d7221 */ /* 0x100fe20000000000 */
[----:B------:R-:W-:-:S01]  /*4d60*/  FADD R66, R66, -R38 ;  /* 0x8000002642427221 */ /* 0x000fc20000000000 */
[----:B------:R-:W-:Y:S01]  /*4d70*/  FADD R71, R71, -R38 ;  /* 0x8000002647477221 */ /* 0x000fe20000000000 */
[----:B------:R-:W-:Y:S01]  /*4d80*/  BAR.SYNC.DEFER_BLOCKING 0x0 ;  /* 0x0000000000007b1d */ /* 0x000fe20000010000 */
[----:B--2---:R-:W-:-:S05]  /*4d90*/  FMNMX R53, R33, R0, !PT ;  /* 0x0000000021357209 */ /* 0x004fca0007800000 */
[----:B---3--:R-:W-:Y:S02]  /*4da0*/  FADD R32, R9, -R53 ;  /* 0x8000003509207221 */ /* 0x008fe40000000000 */
[----:B------:R-:W2:Y:S02]  /*4db0*/  LDL.LU R9, [R1+0x194] ;  /* 0x0001940001097983 */ /* 0x000ea40000300800 */
[----:B------:R-:W-:Y:S01]  /*4dc0*/  FMUL R32, R32, 1.4426950216293334961 ;  /* 0x3fb8aa3b20207820 */ /* 0x000fe20000400000 */
[----:B------:R-:W-:-:S03]  /*4dd0*/  FMUL R39, R60, 1.4426950216293334961 ;  /* 0x3fb8aa3b3c277820 */ /* 0x000fc60000400000 */
[----:B------:R0:W-:Y:S02]  /*4de0*/  MUFU.EX2 R58, R32 ;  /* 0x00000020003a7308 */ /* 0x0001e40000000800 */
[----:B0-----:R-:W-:-:S04]  /*4df0*/  FADD R32, R8, -R53 ;  /* 0x8000003508207221 */ /* 0x001fc80000000000 */
[----:B------:R-:W-:Y:S01]  /*4e00*/  FMUL R32, R32, 1.4426950216293334961 ;  /* 0x3fb8aa3b20207820 */ /* 0x000fe20000400000 */
[----:B------:R-:W-:-:S03]  /*4e10*/  FMUL R62, R62, 1.4426950216293334961 ;  /* 0x3fb8aa3b3e3e7820 */ /* 0x000fc60000400000 */
[----:B------:R0:W-:Y:S02]  /*4e20*/  MUFU.EX2 R59, R32 ;  /* 0x00000020003b7308 */ /* 0x0001e40000000800 */
[----:B0-----:R-:W-:-:S06]  /*4e30*/  FADD R32, R121, -R53 ;  /* 0x8000003579207221 */ /* 0x001fcc0000000000 */
[----:B------:R-:W-:Y:S01]  /*4e40*/  MUFU.EX2 R5, R62 ;  /* 0x0000003e00057308 */ /* 0x000fe20000000800 */
[----:B------:R-:W-:Y:S01]  /*4e50*/  FMUL R32, R32, 1.4426950216293334961 ;  /* 0x3fb8aa3b20207820 */ /* 0x000fe20000400000 */
[----:B------:R-:W-:-:S06]  /*4e60*/  FMUL R48, R69, 1.4426950216293334961 ;  /* 0x3fb8aa3b45307820 */ /* 0x000fcc0000400000 */
[----:B------:R0:W-:Y:S01]  /*4e70*/  MUFU.EX2 R62, R32 ;  /* 0x00000020003e7308 */ /* 0x0001e20000000800 */
[----:B------:R-:W-:Y:S01]  /*4e80*/  FMUL R47, R66, 1.4426950216293334961 ;  /* 0x3fb8aa3b422f7820 */ /* 0x000fe20000400000 */
[----:B0-----:R-:W-:-:S04]  /*4e90*/  FADD R32, R122, -R53 ;  /* 0x800000357a207221 */ /* 0x001fc80000000000 */
[----:B------:R-:W-:Y:S01]  /*4ea0*/  FMUL R32, R32, 1.4426950216293334961 ;  /* 0x3fb8aa3b20207820 */ /* 0x000fe20000400000 */
[----:B------:R-:W-:-:S03]  /*4eb0*/  FMUL R50, R71, 1.4426950216293334961 ;  /* 0x3fb8aa3b47327820 */ /* 0x000fc60000400000 */
[----:B------:R0:W-:Y:S02]  /*4ec0*/  MUFU.EX2 R66, R32 ;  /* 0x0000002000427308 */ /* 0x0001e40000000800 */
[----:B0-----:R-:W-:-:S01]  /*4ed0*/  FADD R32, R6, -R53 ;  /* 0x8000003506207221 */ /* 0x001fc20000000000 */
[--C-:B--2---:R-:W-:Y:S02]  /*4ee0*/  FADD R33, R9, -R53.reuse ;  /* 0x8000003509217221 */ /* 0x104fe40000000000 */
[----:B------:R-:W2:Y:S02]  /*4ef0*/  LDL.LU R9, [R1+0x190] ;  /* 0x0001900001097983 */ /* 0x000ea40000300800 */
[----:B------:R-:W-:Y:S02]  /*4f00*/  FMUL R33, R33, 1.4426950216293334961 ;  /* 0x3fb8aa3b21217820 */ /* 0x000fe40000400000 */
[----:B------:R-:W3:Y:S02]  /*4f10*/  LDL.LU R8, [R1+0x18c] ;  /* 0x00018c0001087983 */ /* 0x000ee40000300800 */
[----:B------:R0:W1:Y:S02]  /*4f20*/  MUFU.EX2 R56, R33 ;  /* 0x0000002100387308 */ /* 0x0000640000000800 */
[----:B0-----:R-:W-:-:S02]  /*4f30*/  FADD R33, R11, -R53 ;  /* 0x800000350b217221 */ /* 0x001fc40000000000 */
[----:B------:R-:W3:Y:S02]  /*4f40*/  LDL.LU R11, [R1+0x188] ;  /* 0x00018800010b7983 */ /* 0x000ee40000300800 */
[----:B------:R-:W-:Y:S02]  /*4f50*/  FMUL R33, R33, 1.4426950216293334961 ;  /* 0x3fb8aa3b21217820 */ /* 0x000fe40000400000 */
[----:B------:R-:W4:Y:S02]  /*4f60*/  LDL.LU R121, [R1+0x184] ;  /* 0x0001840001797983 */ /* 0x000f240000300800 */
[----:B------:R0:W3:Y:S02]  /*4f70*/  MUFU.EX2 R60, R33 ;  /* 0x00000021003c7308 */ /* 0x0000e40000000800 */
[----:B0-----:R-:W-:-:S02]  /*4f80*/  FADD R33, R2, -R53 ;  /* 0x8000003502217221 */ /* 0x001fc40000000000 */
[----:B------:R-:W2:Y:S02]  /*4f90*/  LDL.LU R2, [R1+0x180] ;  /* 0x0001800001027983 */ /* 0x000ea40000300800 */
[----:B------:R-:W-:-:S02]  /*4fa0*/  FMUL R33, R33, 1.4426950216293334961 ;  /* 0x3fb8aa3b21217820 */ /* 0x000fc40000400000 */
[----:B------:R-:W4:Y:S02]  /*4fb0*/  LDL.LU R122, [R1+0x17c] ;  /* 0x00017c00017a7983 */ /* 0x000f240000300800 */
[----:B------:R0:W-:Y:S02]  /*4fc0*/  MUFU.EX2 R65, R33 ;  /* 0x0000002100417308 */ /* 0x0001e40000000800 */
[----:B0-----:R-:W-:-:S02]  /*4fd0*/  FADD R33, R3, -R53 ;  /* 0x8000003503217221 */ /* 0x001fc40000000000 */
[----:B------:R-:W2:Y:S02]  /*4fe0*/  LDL.LU R3, [R1+0x178] ;  /* 0x0001780001037983 */ /* 0x000ea40000300800 */
[----:B------:R-:W-:Y:S02]  /*4ff0*/  FMUL R33, R33, 1.4426950216293334961 ;  /* 0x3fb8aa3b21217820 */ /* 0x000fe40000400000 */
[----:B------:R-:W2:Y:S02]  /*5000*/  LDL.LU R6, [R1+0x174] ;  /* 0x0001740001067983 */ /* 0x000ea40000300800 */
[----:B------:R0:W-:Y:S02]  /*5010*/  MUFU.EX2 R69, R33 ;  /* 0x0000002100457308 */ /* 0x0001e40000000800 */
[----:B0-----:R-:W-:-:S02]  /*5020*/  FADD R33, R120, -R53 ;  /* 0x8000003578217221 */ /* 0x001fc40000000000 */
[----:B------:R-:W3:Y:S02]  /*5030*/  LDL.LU R120, [R1+0x170] ;  /* 0x0001700001787983 */ /* 0x000ee40000300800 */
[----:B------:R-:W-:-:S04]  /*5040*/  FMUL R33, R33, 1.4426950216293334961 ;  /* 0x3fb8aa3b21217820 */ /* 0x000fc80000400000 */
[----:B------:R0:W-:Y:S02]  /*5050*/  MUFU.EX2 R71, R33 ;  /* 0x0000002100477308 */ /* 0x0001e40000000800 */
[----:B0-----:R-:W-:-:S02]  /*5060*/  FADD R33, R4, -R53 ;  /* 0x8000003504217221 */ /* 0x001fc40000000000 */
[----:B------:R-:W3:Y:S01]  /*5070*/  LDL.LU R4, [R1+0x16c] ;  /* 0x00016c0001047983 */ /* 0x000ee20000300800 */
[----:B------:R-:W-:Y:S01]  /*5080*/  FMUL R32, R32, 1.4426950216293334961 ;  /* 0x3fb8aa3b20207820 */ /* 0x000fe20000400000 */
[----:B------:R-:W-:-:S03]  /*5090*/  FADD R49, R70, -R38 ;  /* 0x8000002646317221 */ /* 0x000fc60000000000 */
[----:B------:R0:W-:Y:S02]  /*50a0*/  MUFU.EX2 R70, R32 ;  /* 0x0000002000467308 */ /* 0x0001e40000000800 */
[----:B0-----:R-:W-:-:S02]  /*50b0*/  FADD R32, R7, -R53 ;  /* 0x8000003507207221 */ /* 0x001fc40000000000 */
[----:B------:R-:W0:Y:S01]  /*50c0*/  S2R R7, SR_TID.X ;  /* 0x0000000000077919 */ /* 0x000e220000002100 */
[----:B------:R-:W-:-:S01]  /*50d0*/  FADD R77, R124, -R53 ;  /* 0x800000357c4d7221 */ /* 0x000fc20000000000 */
[----:B0-----:R-:W-:Y:S02]  /*50e0*/  LOP3.LUT P6, RZ, R7, 0x1, RZ, 0xc0, !PT ;  /* 0x0000000107ff7812 */ /* 0x001fe400078cc0ff */
[----:B------:R-:W2:Y:S04]  /*50f0*/  LDL.LU R7, [R1+0x38] ;  /* 0x0000380001077983 */ /* 0x000ea80000300800 */
[----:B------:R-:W2:Y:S04]  /*5100*/  LDL.LU R124, [R1+0x34] ;  /* 0x00003400017c7983 */ /* 0x000ea80000300800 */
[----:B---3--:R0:W-:Y:S04]  /*5110*/  STS.U8 [R4+UR17+0x4400], R120 ;  /* 0x0044007804007988 */ /* 0x0081e80008000011 */
[----:B0-----:R-:W3:Y:S01]  /*5120*/  LDL.LU R120, [R1+0x44] ;  /* 0x0000440001787983 */ /* 0x001ee20000300800 */
[----:B------:R-:W-:-:S01]  /*5130*/  FADD R74, R74, -R38 ;  /* 0x800000264a4a7221 */ /* 0x000fc20000000000 */
[----:B------:R-:W-:-:S03]  /*5140*/  FADD R125, R125, -R53 ;  /* 0x800000357d7d7221 */ /* 0x000fc60000000000 */
[----:B------:R-:W-:Y:S01]  /*5150*/  FMUL R57, R74, 1.4426950216293334961 ;  /* 0x3fb8aa3b4a397820 */ /* 0x000fe20000400000 */
[----:B------:R-:W-:Y:S01]  /*5160*/  FMUL R74, R125, 1.4426950216293334961 ;  /* 0x3fb8aa3b7d4a7820 */ /* 0x000fe20000400000 */
[----:B------:R-:W-:Y:S01]  /*5170*/  LOP3.LUT R125, R4, 0x40, RZ, 0x3c, !PT ;  /* 0x00000040047d7812 */ /* 0x000fe200078e3cff */
[----:B------:R-:W-:Y:S04]  /*5180*/  STS.U8 [R4+UR17+0x4000], R79 ;  /* 0x0040004f04007988 */ /* 0x000fe80008000011 */
[----:B------:R-:W-:Y:S04]  /*5190*/  STS.U8 [R4+UR17+0x4800], R82 ;  /* 0x0048005204007988 */ /* 0x000fe80008000011 */
[----:B------:R-:W-:Y:S04]  /*51a0*/  STS.U8 [R4+UR17+0x4c00], R86 ;  /* 0x004c005604007988 */ /* 0x000fe80008000011 */
[----:B------:R-:W-:Y:S04]  /*51b0*/  STS.U8 [R4+UR17+0x5000], R41 ;  /* 0x0050002904007988 */ /* 0x000fe80008000011 */
[----:B------:R-:W-:Y:S04]  /*51c0*/  STS.U8 [R4+UR17+0x5400], R83 ;  /* 0x0054005304007988 */ /* 0x000fe80008000011 */
[----:B------:R-:W-:Y:S04]  /*51d0*/  STS.U8 [R4+UR17+0x5800], R43 ;  /* 0x0058002b04007988 */ /* 0x000fe80008000011 */
[----:B------:R-:W-:Y:S01]  /*51e0*/  STS.U8 [R4+UR17+0x5c00], R42 ;  /* 0x005c002a04007988 */ /* 0x000fe20008000011 */
[----:B------:R-:W-:Y:S01]  /*51f0*/  FMUL R12, R12, 1.4426950216293334961 ;  /* 0x3fb8aa3b0c0c7820 */ /* 0x000fe20000400000 */
[----:B------:R-:W-:Y:S01]  /*5200*/  MUFU.EX2 R14, R14 ;  /* 0x0000000e000e7308 */ /* 0x000fe20000000800 */
[----:B------:R-:W-:-:S01]  /*5210*/  FADD R72, R72, -R38 ;  /* 0x8000002648487221 */ /* 0x000fc20000000000 */
[--C-:B------:R-:W-:Y:S01]  /*5220*/  FADD R73, R73, -R38.reuse ;  /* 0x8000002649497221 */ /* 0x100fe20000000000 */
[----:B------:R-:W-:-:S01]  /*5230*/  FADD R75, R75, -R38 ;  /* 0x800000264b4b7221 */ /* 0x000fc20000000000 */
[----:B------:R-:W-:Y:S01]  /*5240*/  FMUL R32, R32, 1.4426950216293334961 ;  /* 0x3fb8aa3b20207820 */ /* 0x000fe20000400000 */
[----:B------:R-:W-:-:S03]  /*5250*/  FMUL R33, R33, 1.4426950216293334961 ;  /* 0x3fb8aa3b21217820 */ /* 0x000fc60000400000 */
[----:B------:R-:W0:Y:S01]  /*5260*/  MUFU.EX2 R12, R12 ;  /* 0x0000000c000c7308 */ /* 0x000e220000000800 */
[----:B------:R-:W-:Y:S01]  /*5270*/  FMUL R51, R72, 1.4426950216293334961 ;  /* 0x3fb8aa3b48337820 */ /* 0x000fe20000400000 */
[----:B------:R-:W-:-:S06]  /*5280*/  FMUL R54, R75, 1.4426950216293334961 ;  /* 0x3fb8aa3b4b367820 */ /* 0x000fcc0000400000 */
[----:B------:R-:W0:Y:S01]  /*5290*/  MUFU.EX2 R15, R15 ;  /* 0x0000000f000f7308 */ /* 0x000e220000000800 */
[----:B------:R-:W-:Y:S01]  /*52a0*/  FMUL R52, R73, 1.4426950216293334961 ;  /* 0x3fb8aa3b49347820 */ /* 0x000fe20000400000 */
[----:B------:R-:W-:Y:S01]  /*52b0*/  FADD R75, R24, -R53 ;  /* 0x80000035184b7221 */ /* 0x000fe20000000000 */
[----:B----4-:R-:W-:-:S05]  /*52c0*/  F2FP.SATFINITE.E4M3.F32.PACK_AB_MERGE_C R24, R121, R122, RZ ;  /* 0x0000007a7918723e */ /* 0x010fca00048070ff */
[----:B------:R4:W-:Y:S01]  /*52d0*/  MUFU.EX2 R72, R32 ;  /* 0x0000002000487308 */ /* 0x0009e20000000800 */
[----:B-1----:R-:W-:-:S07]  /*52e0*/  F2FP.SATFINITE.E4M3.F32.PACK_AB_MERGE_C R24, R56, R58, R24 ;  /* 0x0000003a3818723e */ /* 0x002fce0004807018 */
[----:B------:R1:W-:Y:S01]  /*52f0*/  MUFU.EX2 R73, R33 ;  /* 0x0000002100497308 */ /* 0x0003e20000000800 */
[----:B----4-:R-:W-:-:S04]  /*5300*/  F2FP.SATFINITE.E4M3.F32.PACK_AB_MERGE_C R32, R8, R11, RZ ;  /* 0x0000000b0820723e */ /* 0x010fc800048070ff */
[----:B------:R-:W-:-:S03]  /*5310*/  F2FP.SATFINITE.E4M3.F32.PACK_AB_MERGE_C R32, R60, R59, R32 ;  /* 0x0000003b3c20723e */ /* 0x000fc60004807020 */
[----:B------:R-:W-:Y:S01]  /*5320*/  MUFU.EX2 R16, R16 ;  /* 0x0000001000107308 */ /* 0x000fe20000000800 */
[----:B-1----:R-:W-:-:S01]  /*5330*/  FADD R33, R27, -R53 ;  /* 0x800000351b217221 */ /* 0x002fc20000000000 */
[----:B------:R-:W-:-:S03]  /*5340*/  SEL R27, R24, R32, !P6 ;  /* 0x00000020181b7207 */ /* 0x000fc60007000000 */
[----:B------:R-:W-:-:S03]  /*5350*/  FMUL R33, R33, 1.4426950216293334961 ;  /* 0x3fb8aa3b21217820 */ /* 0x000fc60000400000 */
[----:B------:R-:W1:Y:S01]  /*5360*/  MUFU.EX2 R17, R17 ;  /* 0x0000001100117308 */ /* 0x000e620000000800 */
[----:B---3--:R-:W-:Y:S04]  /*5370*/  STS.U8 [R125+UR17+0x4200], R120 ;  /* 0x004200787d007988 */ /* 0x008fe80008000011 */
[----:B--2---:R-:W-:Y:S04]  /*5380*/  STS.U8 [R125+UR17+0x4600], R124 ;  /* 0x0046007c7d007988 */ /* 0x004fe80008000011 */
[----:B------:R2:W-:Y:S04]  /*5390*/  STS.U8 [R125+UR17+0x4a00], R6 ;  /* 0x004a00067d007988 */ /* 0x0005e80008000011 */
[----:B--2---:R-:W2:Y:S01]  /*53a0*/  LDL.LU R6, [R1+0x168] ;  /* 0x0001680001067983 */ /* 0x004ea20000300800 */
[----:B------:R-:W-:Y:S01]  /*53b0*/  MUFU.EX2 R18, R18 ;  /* 0x0000001200127308 */ /* 0x000fe20000000800 */
[----:B------:R-:W-:-:S07]  /*53c0*/  SEL R24, R32, R24, !P6 ;  /* 0x0000001820187207 */ /* 0x000fce0007000000 */
[----:B------:R-:W3:Y:S01]  /*53d0*/  MUFU.EX2 R19, R19 ;  /* 0x0000001300137308 */ /* 0x000ee20000000800 */
[----:B0-----:R-:W-:Y:S01]  /*53e0*/  F2FP.SATFINITE.E4M3.F32.PACK_AB_MERGE_C R32, R12, R9, RZ ;  /* 0x000000090c20723e */ /* 0x001fe200048070ff */
[----:B------:R-:W-:Y:S01]  /*53f0*/  FADD R78, R78, -R38 ;  /* 0x800000264e4e7221 */ /* 0x000fe20000000000 */
[----:B------:R-:W-:-:S05]  /*5400*/  FADD R31, R31, -R53 ;  /* 0x800000351f1f7221 */ /* 0x000fca0000000000 */
[----:B------:R0:W-:Y:S01]  /*5410*/  MUFU.EX2 R76, R33 ;  /* 0x00000021004c7308 */ /* 0x0001e20000000800 */
[----:B------:R-:W-:Y:S01]  /*5420*/  F2FP.SATFINITE.E4M3.F32.PACK_AB_MERGE_C R32, R65, R62, R32 ;  /* 0x0000003e4120723e */ /* 0x000fe20004807020 */
[----:B------:R-:W-:Y:S01]  /*5430*/  FMUL R55, R78, 1.4426950216293334961 ;  /* 0x3fb8aa3b4e377820 */ /* 0x000fe20000400000 */
[----:B0-----:R-:W-:Y:S01]  /*5440*/  F2FP.SATFINITE.E4M3.F32.PACK_AB_MERGE_C R33, R15, R14, RZ ;  /* 0x0000000e0f21723e */ /* 0x001fe200048070ff */
[----:B------:R-:W-:-:S03]  /*5450*/  FADD R78, R28, -R53 ;  /* 0x800000351c4e7221 */ /* 0x000fc60000000000 */
[----:B------:R-:W-:Y:S01]  /*5460*/  F2FP.SATFINITE.E4M3.F32.PACK_AB_MERGE_C R33, R69, R66, R33 ;  /* 0x000000424521723e */ /* 0x000fe20004807021 */
[----:B------:R-:W-:Y:S01]  /*5470*/  FMUL R79, R31, 1.4426950216293334961 ;  /* 0x3fb8aa3b1f4f7820 */ /* 0x000fe20000400000 */
[----:B------:R-:W-:Y:S02]  /*5480*/  FADD R31, R34, -R53 ;  /* 0x80000035221f7221 */ /* 0x000fe40000000000 */
[----:B------:R-:W-:Y:S02]  /*5490*/  SEL R87, R32, R33, !P6 ;  /* 0x0000002120577207 */ /* 0x000fe40007000000 */
[----:B------:R-:W-:Y:S01]  /*54a0*/  SEL R28, R33, R32, !P6 ;  /* 0x00000020211c7207 */ /* 0x000fe20007000000 */
[----:B------:R-:W-:Y:S01]  /*54b0*/  FMUL R23, R23, 1.4426950216293334961 ;  /* 0x3fb8aa3b17177820 */ /* 0x000fe20000400000 */
[----:B-1----:R-:W-:Y:S02]  /*54c0*/  F2FP.SATFINITE.E4M3.F32.PACK_AB_MERGE_C R32, R17, R16, RZ ;  /* 0x000000101120723e */ /* 0x002fe400048070ff */
[----:B---3--:R-:W-:Y:S01]  /*54d0*/  F2FP.SATFINITE.E4M3.F32.PACK_AB_MERGE_C R33, R19, R18, RZ ;  /* 0x000000121321723e */ /* 0x008fe200048070ff */
[----:B------:R-:W-:Y:S01]  /*54e0*/  FMUL R31, R31, 1.4426950216293334961 ;  /* 0x3fb8aa3b1f1f7820 */ /* 0x000fe20000400000 */
[----:B------:R-:W-:Y:S01]  /*54f0*/  F2FP.SATFINITE.E4M3.F32.PACK_AB_MERGE_C R32, R71, R70, R32 ;  /* 0x000000464720723e */ /* 0x000fe20004807020 */
[----:B------:R-:W-:Y:S01]  /*5500*/  FMUL R75, R75, 1.4426950216293334961 ;  /* 0x3fb8aa3b4b4b7820 */ /* 0x000fe20000400000 */
[----:B------:R-:W-:Y:S01]  /*5510*/  F2FP.SATFINITE.E4M3.F32.PACK_AB_MERGE_C R33, R73, R72, R33 ;  /* 0x000000484921723e */ /* 0x000fe20004807021 */
[----:B------:R-:W-:Y:S01]  /*5520*/  FMUL R77, R77, 1.4426950216293334961 ;  /* 0x3fb8aa3b4d4d7820 */ /* 0x000fe20000400000 */
[----:B------:R-:W-:-:S01]  /*5530*/  FADD R34, R61, -R53 ;  /* 0x800000353d227221 */ /* 0x000fc20000000000 */
[----:B------:R-:W-:Y:S03]  /*5540*/  MUFU.EX2 R20, R20 ;  /* 0x0000001400147308 */ /* 0x000fe60000000800 */
[----:B------:R-:W-:-:S05]  /*5550*/  FMUL R34, R34, 1.4426950216293334961 ;  /* 0x3fb8aa3b22227820 */ /* 0x000fca0000400000 */
[----:B------:R-:W-:Y:S08]  /*5560*/  MUFU.EX2 R21, R21 ;  /* 0x0000001500157308 */ /* 0x000ff00000000800 */
[----:B------:R-:W-:Y:S08]  /*5570*/  MUFU.EX2 R22, R22 ;  /* 0x0000001600167308 */ /* 0x000ff00000000800 */
[----:B------:R-:W0:Y:S08]  /*5580*/  MUFU.EX2 R23, R23 ;  /* 0x0000001700177308 */ /* 0x000e300000000800 */
[----:B------:R1:W-:Y:S02]  /*5590*/  MUFU.EX2 R61, R31 ;  /* 0x0000001f003d7308 */ /* 0x0003e40000000800 */
[----:B-1----:R-:W-:-:S02]  /*55a0*/  SEL R31, R32, R33, !P6 ;  /* 0x00000021201f7207 */ /* 0x002fc40007000000 */
[----:B------:R-:W-:Y:S01]  /*55b0*/  SEL R32, R33, R32, !P6 ;  /* 0x0000002021207207 */ /* 0x000fe20007000000 */
[----:B------:R-:W-:-:S03]  /*55c0*/  FADD R33, R10, -R53 ;  /* 0x800000350a217221 */ /* 0x000fc60000000000 */
[----:B------:R-:W-:Y:S01]  /*55d0*/  MUFU.EX2 R74, R74 ;  /* 0x0000004a004a7308 */ /* 0x000fe20000000800 */
[----:B------:R-:W-:-:S07]  /*55e0*/  FMUL R33, R33, 1.4426950216293334961 ;  /* 0x3fb8aa3b21217820 */ /* 0x000fce0000400000 */
[----:B------:R-:W-:Y:S08]  /*55f0*/  MUFU.EX2 R75, R75 ;  /* 0x0000004b004b7308 */ /* 0x000ff00000000800 */
[----:B------:R-:W1:Y:S01]  /*5600*/  MUFU.EX2 R77, R77 ;  /* 0x0000004d004d7308 */ /* 0x000e620000000800 */
[----:B------:R-:W-:-:S07]  /*5610*/  FMUL R36, R36, 1.4426950216293334961 ;  /* 0x3fb8aa3b24247820 */ /* 0x000fce0000400000 */
[----:B------:R3:W-:Y:S02]  /*5620*/  MUFU.EX2 R10, R34 ;  /* 0x00000022000a7308 */ /* 0x0007e40000000800 */
[----:B---3--:R-:W-:-:S06]  /*5630*/  FADD R34, R13, -R53 ;  /* 0x800000350d227221 */ /* 0x008fcc0000000000 */
[----:B------:R3:W-:Y:S01]  /*5640*/  MUFU.EX2 R13, R33 ;  /* 0x00000021000d7308 */ /* 0x0007e20000000800 */
[----:B0-----:R-:W-:Y:S01]  /*5650*/  F2FP.SATFINITE.E4M3.F32.PACK_AB_MERGE_C R80, R23, R22, RZ ;  /* 0x000000161750723e */ /* 0x001fe200048070ff */
[----:B------:R-:W-:Y:S01]  /*5660*/  FMUL R78, R78, 1.4426950216293334961 ;  /* 0x3fb8aa3b4e4e7820 */ /* 0x000fe20000400000 */
[----:B---3--:R-:W-:Y:S01]  /*5670*/  FMUL R33, R34, 1.4426950216293334961 ;  /* 0x3fb8aa3b22217820 */ /* 0x008fe20000400000 */
[----:B------:R-:W-:-:S04]  /*5680*/  FADD R34, R63, -R53 ;  /* 0x800000353f227221 */ /* 0x000fc80000000000 */
[----:B------:R0:W-:Y:S01]  /*5690*/  MUFU.EX2 R63, R33 ;  /* 0x00000021003f7308 */ /* 0x0001e20000000800 */
[----:B------:R-:W-:Y:S01]  /*56a0*/  FMUL R34, R34, 1.4426950216293334961 ;  /* 0x3fb8aa3b22227820 */ /* 0x000fe20000400000 */
[----:B-1----:R-:W-:Y:S01]  /*56b0*/  F2FP.SATFINITE.E4M3.F32.PACK_AB_MERGE_C R80, R77, R76, R80 ;  /* 0x0000004c4d50723e */ /* 0x002fe20004807050 */
[----:B------:R-:W-:-:S01]  /*56c0*/  FADD R81, R64, -R53 ;  /* 0x8000003540517221 */ /* 0x000fc20000000000 */
[----:B0-----:R-:W-:-:S04]  /*56d0*/  F2FP.SATFINITE.E4M3.F32.PACK_AB_MERGE_C R33, R21, R20, RZ ;  /* 0x000000141521723e */ /* 0x001fc800048070ff */
[----:B------:R-:W0:Y:S01]  /*56e0*/  MUFU.EX2 R36, R36 ;  /* 0x0000002400247308 */ /* 0x000e220000000800 */
[----:B------:R-:W-:-:S07]  /*56f0*/  F2FP.SATFINITE.E4M3.F32.PACK_AB_MERGE_C R33, R75, R74, R33 ;  /* 0x0000004a4b21723e */ /* 0x000fce0004807021 */
[----:B------:R-:W1:Y:S01]  /*5700*/  MUFU.EX2 R39, R39 ;  /* 0x0000002700277308 */ /* 0x000e620000000800 */
[----:B------:R-:W-:Y:S01]  /*5710*/  FMUL R45, R45, 1.4426950216293334961 ;  /* 0x3fb8aa3b2d2d7820 */ /* 0x000fe20000400000 */
[----:B------:R-:W-:Y:S01]  /*5720*/  FMUL R46, R46, 1.4426950216293334961 ;  /* 0x3fb8aa3b2e2e7820 */ /* 0x000fe20000400000 */
[----:B------:R-:W-:-:S05]  /*5730*/  FMUL R81, R81, 1.4426950216293334961 ;  /* 0x3fb8aa3b51517820 */ /* 0x000fca0000400000 */
[----:B------:R-:W-:Y:S08]  /*5740*/  MUFU.EX2 R78, R78 ;  /* 0x0000004e004e7308 */ /* 0x000ff00000000800 */
[----:B------:R-:W3:Y:S08]  /*5750*/  MUFU.EX2 R79, R79 ;  /* 0x0000004f004f7308 */ /* 0x000ef00000000800 */
[----:B------:R4:W-:Y:S02]  /*5760*/  MUFU.EX2 R64, R34 ;  /* 0x0000002200407308 */ /* 0x0009e40000000800 */
[----:B----4-:R-:W-:-:S02]  /*5770*/  SEL R34, R33, R80, !P6 ;  /* 0x0000005021227207 */ /* 0x010fc40007000000 */
[----:B------:R-:W-:Y:S01]  /*5780*/  SEL R33, R80, R33, !P6 ;  /* 0x0000002150217207 */ /* 0x000fe20007000000 */
[----:B------:R-:W-:-:S03]  /*5790*/  FADD R80, R67, -R53 ;  /* 0x8000003543507221 */ /* 0x000fc60000000000 */
[----:B------:R4:W-:Y:S01]  /*57a0*/  MUFU.EX2 R67, R81 ;  /* 0x0000005100437308 */ /* 0x0009e20000000800 */
[----:B------:R-:W-:Y:S01]  /*57b0*/  FMUL R80, R80, 1.4426950216293334961 ;  /* 0x3fb8aa3b50507820 */ /* 0x000fe20000400000 */
[----:B------:R-:W-:Y:S01]  /*57c0*/  FADD R85, R30, -R53 ;  /* 0x800000351e557221 */ /* 0x000fe20000000000 */
[----:B------:R-:W-:-:S05]  /*57d0*/  FMUL R49, R49, 1.4426950216293334961 ;  /* 0x3fb8aa3b31317820 */ /* 0x000fca0000400000 */
[----:B------:R-:W2:Y:S01]  /*57e0*/  MUFU.EX2 R45, R45 ;  /* 0x0000002d002d7308 */ /* 0x000ea20000000800 */
[----:B----4-:R-:W-:-:S01]  /*57f0*/  FADD R81, R68, -R53 ;  /* 0x8000003544517221 */ /* 0x010fc20000000000 */
[----:B0-----:R-:W-:Y:S01]  /*5800*/  F2FP.SATFINITE.E4M3.F32.PACK_AB_MERGE_C R41, R37, R36, RZ ;  /* 0x000000242529723e */ /* 0x001fe200048070ff */
[----:B------:R-:W-:-:S01]  /*5810*/  FADD R26, R26, -R53 ;  /* 0x800000351a1a7221 */ /* 0x000fc20000000000 */
[----:B-1----:R-:W-:-:S04]  /*5820*/  F2FP.SATFINITE.E4M3.F32.PACK_AB_MERGE_C R82, R44, R39, RZ ;  /* 0x000000272c52723e */ /* 0x002fc800048070ff */
[----:B------:R-:W-:Y:S01]  /*5830*/  MUFU.EX2 R46, R46 ;  /* 0x0000002e002e7308 */ /* 0x000fe20000000800 */
[----:B------:R-:W-:-:S01]  /*5840*/  FADD R40, R40, -R53 ;  /* 0x8000003528287221 */ /* 0x000fc20000000000 */
[----:B------:R-:W-:-:S06]  /*5850*/  FADD R30, R35, -R53 ;  /* 0x80000035231e7221 */ /* 0x000fcc0000000000 */
[----:B------:R-:W0:Y:S01]  /*5860*/  MUFU.EX2 R47, R47 ;  /* 0x0000002f002f7308 */ /* 0x000e220000000800 */
[----:B------:R-:W-:-:S01]  /*5870*/  FADD R29, R29, -R53 ;  /* 0x800000351d1d7221 */ /* 0x000fc20000000000 */
[----:B------:R-:W-:-:S06]  /*5880*/  FMUL R85, R85, 1.4426950216293334961 ;  /* 0x3fb8aa3b55557820 */ /* 0x000fcc0000400000 */
[----:B------:R1:W-:Y:S01]  /*5890*/  MUFU.EX2 R68, R80 ;  /* 0x0000005000447308 */ /* 0x0003e20000000800 */
[----:B---3--:R-:W-:Y:S01]  /*58a0*/  F2FP.SATFINITE.E4M3.F32.PACK_AB_MERGE_C R41, R79, R78, R41 ;  /* 0x0000004e4f29723e */ /* 0x008fe20004807029 */
[----:B------:R-:W-:Y:S01]  /*58b0*/  FMUL R26, R26, 1.4426950216293334961 ;  /* 0x3fb8aa3b1a1a7820 */ /* 0x000fe20000400000 */
[----:B------:R-:W-:Y:S01]  /*58c0*/  F2FP.SATFINITE.E4M3.F32.PACK_AB_MERGE_C R82, R10, R61, R82 ;  /* 0x0000003d0a52723e */ /* 0x000fe20004807052 */
[----:B-1----:R-:W-:Y:S01]  /*58d0*/  FMUL R80, R81, 1.4426950216293334961 ;  /* 0x3fb8aa3b51507820 */ /* 0x002fe20000400000 */
[----:B------:R-:W-:-:S03]  /*58e0*/  FADD R81, R25, -R53 ;  /* 0x8000003519517221 */ /* 0x000fc60000000000 */
[----:B------:R-:W-:Y:S01]  /*58f0*/  MUFU.EX2 R52, R52 ;  /* 0x0000003400347308 */ /* 0x000fe20000000800 */
[----:B------:R-:W-:Y:S01]  /*5900*/  FMUL R40, R40, 1.4426950216293334961 ;  /* 0x3fb8aa3b28287820 */ /* 0x000fe20000400000 */
[----:B------:R-:W-:Y:S01]  /*5910*/  FMUL R30, R30, 1.4426950216293334961 ;  /* 0x3fb8aa3b1e1e7820 */ /* 0x000fe20000400000 */
[----:B------:R-:W-:Y:S01]  /*5920*/  FMUL R81, R81, 1.4426950216293334961 ;  /* 0x3fb8aa3b51517820 */ /* 0x000fe20000400000 */
[----:B------:R-:W-:Y:S01]  /*5930*/  FMUL R29, R29, 1.4426950216293334961 ;  /* 0x3fb8aa3b1d1d7820 */ /* 0x000fe20000400000 */
[----:B------:R-:W-:-:S03]  /*5940*/  SEL R25, R41, R82, !P6 ;  /* 0x0000005229197207 */ /* 0x000fc60007000000 */
[----:B------:R-:W1:Y:S01]  /*5950*/  MUFU.EX2 R54, R54 ;  /* 0x0000003600367308 */ /* 0x000e620000000800 */
[----:B------:R-:W-:-:S07]  /*5960*/  SEL R41, R82, R41, !P6 ;  /* 0x0000002952297207 */ /* 0x000fce0007000000 */
[----:B------:R-:W-:Y:S08]  /*5970*/  MUFU.EX2 R57, R57 ;  /* 0x0000003900397308 */ /* 0x000ff00000000800 */
[----:B------:R-:W3:Y:S08]  /*5980*/  MUFU.EX2 R55, R55 ;  /* 0x0000003700377308 */ /* 0x000ef00000000800 */
[----:B------:R-:W-:Y:S08]  /*5990*/  MUFU.EX2 R48, R48 ;  /* 0x0000003000307308 */ /* 0x000ff00000000800 */
[----:B------:R-:W4:Y:S08]  /*59a0*/  MUFU.EX2 R49, R49 ;  /* 0x0000003100317308 */ /* 0x000f300000000800 */
[----:B------:R-:W-:Y:S08]  /*59b0*/  MUFU.EX2 R50, R50 ;  /* 0x0000003200327308 */ /* 0x000ff00000000800 */
[----:B------:R-:W4:Y:S08]  /*59c0*/  MUFU.EX2 R51, R51 ;  /* 0x0000003300337308 */ /* 0x000f300000000800 */
[----:B------:R2:W-:Y:S08]  /*59d0*/  MUFU.EX2 R83, R26 ;  /* 0x0000001a00537308 */ /* 0x0005f00000000800 */
[----:B------:R-:W4:Y:S01]  /*59e0*/  MUFU.EX2 R84, R40 ;  /* 0x0000002800547308 */ /* 0x000f220000000800 */
[----:B--2---:R-:W-:-:S07]  /*59f0*/  F2FP.SATFINITE.E4M3.F32.PACK_AB_MERGE_C R26, R45, R5, RZ ;  /* 0x000000052d1a723e */ /* 0x004fce00048070ff */
[----:B------:R-:W-:Y:S08]  /*5a00*/  MUFU.EX2 R85, R85 ;  /* 0x0000005500557308 */ /* 0x000ff00000000800 */
[----:B------:R-:W2:Y:S01]  /*5a10*/  MUFU.EX2 R86, R30 ;  /* 0x0000001e00567308 */ /* 0x000ea20000000800 */
[----:B------:R-:W-:-:S07]  /*5a20*/  F2FP.SATFINITE.E4M3.F32.PACK_AB_MERGE_C R26, R63, R13, R26 ;  /* 0x0000000d3f1a723e */ /* 0x000fce000480701a */
[----:B------:R-:W2:Y:S08]  /*5a30*/  MUFU.EX2 R80, R80 ;  /* 0x0000005000507308 */ /* 0x000eb00000000800 */
[----:B------:R-:W-:Y:S08]  /*5a40*/  MUFU.EX2 R81, R81 ;  /* 0x0000005100517308 */ /* 0x000ff00000000800 */
[----:B------:R0:W2:Y:S02]  /*5a50*/  MUFU.EX2 R82, R29 ;  /* 0x0000001d00527308 */ /* 0x0000a40000000800 */
[----:B0-----:R-:W-:-:S04]  /*5a60*/  F2FP.SATFINITE.E4M3.F32.PACK_AB_MERGE_C R29, R47, R46, RZ ;  /* 0x0000002e2f1d723e */ /* 0x001fc800048070ff */
[----:B------:R-:W-:Y:S02]  /*5a70*/  F2FP.SATFINITE.E4M3.F32.PACK_AB_MERGE_C R29, R67, R64, R29 ;  /* 0x00000040431d723e */ /* 0x000fe4000480701d */
[----:B-1----:R-:W-:Y:S02]  /*5a80*/  F2FP.SATFINITE.E4M3.F32.PACK_AB_MERGE_C R43, R54, R52, RZ ;  /* 0x00000034362b723e */ /* 0x002fe400048070ff */
[----:B------:R-:W-:Y:S02]  /*5a90*/  SEL R40, R26, R29, !P6 ;  /* 0x0000001d1a287207 */ /* 0x000fe40007000000 */
[----:B------:R-:W-:Y:S02]  /*5aa0*/  SEL R35, R29, R26, !P6 ;  /* 0x0000001a1d237207 */ /* 0x000fe40007000000 */
[----:B---3--:R-:W-:Y:S02]  /*5ab0*/  F2FP.SATFINITE.E4M3.F32.PACK_AB_MERGE_C R26, R55, R57, RZ ;  /* 0x00000039371a723e */ /* 0x008fe400048070ff */
[----:B----4-:R-:W-:-:S02]  /*5ac0*/  F2FP.SATFINITE.E4M3.F32.PACK_AB_MERGE_C R30, R49, R48, RZ ;  /* 0x00000030311e723e */ /* 0x010fc400048070ff */
[----:B------:R-:W-:Y:S02]  /*5ad0*/  F2FP.SATFINITE.E4M3.F32.PACK_AB_MERGE_C R29, R51, R50, RZ ;  /* 0x00000032331d723e */ /* 0x000fe400048070ff */
[----:B------:R-:W-:Y:S02]  /*5ae0*/  F2FP.SATFINITE.E4M3.F32.PACK_AB_MERGE_C R43, R84, R83, R43 ;  /* 0x00000053542b723e */ /* 0x000fe4000480702b */
[----:B--2---:R-:W-:Y:S02]  /*5af0*/  F2FP.SATFINITE.E4M3.F32.PACK_AB_MERGE_C R26, R86, R85, R26 ;  /* 0x00000055561a723e */ /* 0x004fe4000480701a */
[----:B------:R-:W-:Y:S02]  /*5b00*/  F2FP.SATFINITE.E4M3.F32.PACK_AB_MERGE_C R30, R80, R68, R30 ;  /* 0x00000044501e723e */ /* 0x000fe4000480701e */
[----:B------:R-:W-:Y:S02]  /*5b10*/  F2FP.SATFINITE.E4M3.F32.PACK_AB_MERGE_C R29, R82, R81, R29 ;  /* 0x00000051521d723e */ /* 0x000fe4000480701d */
[----:B------:R-:W-:-:S02]  /*5b20*/  LOP3.LUT R124, R6, 0x1, RZ, 0x3c, !PT ;  /* 0x00000001067c7812 */ /* 0x000fc400078e3cff */
[----:B------:R-:W-:Y:S02]  /*5b30*/  SEL R120, R43, R26, !P6 ;  /* 0x0000001a2b787207 */ /* 0x000fe40007000000 */
[----:B------:R-:W-:Y:S02]  /*5b40*/  SEL R42, R30, R29, !P6 ;  /* 0x0000001d1e2a7207 */ /* 0x000fe40007000000 */
[----:B------:R-:W-:Y:S02]  /*5b50*/  SEL R43, R26, R43, !P6 ;  /* 0x0000002b1a2b7207 */ /* 0x000fe40007000000 */
[----:B------:R-:W-:Y:S02]  /*5b60*/  SEL R30, R29, R30, !P6 ;  /* 0x0000001e1d1e7207 */ /* 0x000fe40007000000 */
[----:B------:R-:W-:Y:S04]  /*5b70*/  SHFL.IDX PT, R29, R32, R124, 0x1f ;  /* 0x00001f7c201d7589 */ /* 0x000fe800000e0000 */
[----:B------:R-:W-:Y:S04]  /*5b80*/  SHFL.IDX PT, R32, R33, R124, 0x1f ;  /* 0x00001f7c21207589 */ /* 0x000fe800000e0000 */
[----:B------:R-:W-:Y:S04]  /*5b90*/  SHFL.IDX PT, R33, R41, R124, 0x1f ;  /* 0x00001f7c29217589 */ /* 0x000fe800000e0000 */
[----:B------:R-:W-:Y:S04]  /*5ba0*/  SHFL.IDX PT, R26, R24, R124, 0x1f ;  /* 0x00001f7c181a7589 */ /* 0x000fe800000e0000 */
[----:B------:R-:W-:Y:S04]  /*5bb0*/  SHFL.IDX PT, R28, R28, R124, 0x1f ;  /* 0x00001f7c1c1c7589 */ /* 0x000fe800000e0000 */
[----:B------:R-:W-:Y:S04]  /*5bc0*/  SHFL.IDX PT, R35, R35, R124, 0x1f ;  /* 0x00001f7c23237589 */ /* 0x000fe800000e0000 */
[----:B------:R-:W-:Y:S04]  /*5bd0*/  SHFL.IDX PT, R41, R30, R124, 0x1f ;  /* 0x00001f7c1e297589 */ /* 0x000fe800000e0000 */
[----:B------:R0:W-:Y:S04]  /*5be0*/  SHFL.IDX PT, R43, R43, R124, 0x1f ;  /* 0x00001f7c2b2b7589 */ /* 0x0001e800000e0000 */
[----:B------:R1:W-:Y:S04]  /*5bf0*/  STS.U8 [R125+UR17+0x4e00], R7 ;  /* 0x004e00077d007988 */ /* 0x0003e80008000011 */
[----:B------:R2:W-:Y:S04]  /*5c00*/  STS.U8 [R125+UR17+0x5200], R3 ;  /* 0x005200037d007988 */ /* 0x0005e80008000011 */
[----:B0-----:R-:W3:Y:S04]  /*5c10*/  LDL.LU R124, [R1+0x14] ;  /* 0x00001400017c7983 */ /* 0x001ee80000300800 */
[----:B-1----:R-:W4:Y:S04]  /*5c20*/  LDL.LU R7, [R1+0x164] ;  /* 0x0001640001077983 */ /* 0x002f280000300800 */
[----:B--2---:R-:W2:Y:S04]  /*5c30*/  LDL.LU R3, [R1+0x160] ;  /* 0x0001600001037983 */ /* 0x004ea80000300800 */
[----:B------:R0:W-:Y:S04]  /*5c40*/  STS.U8 [R125+UR17+0x5600], R2 ;  /* 0x005600027d007988 */ /* 0x0001e80008000011 */
[----:B0-----:R-:W4:Y:S04]  /*5c50*/  LDL.LU R2, [R1+0x15c] ;  /* 0x00015c0001027983 */ /* 0x001f280000300800 */
[----:B------:R-:W2:Y:S04]  /*5c60*/  SHFL.IDX PT, R27, R27, R6, 0x1f ;  /* 0x00001f061b1b7589 */ /* 0x000ea800000e0000 */
[----:B------:R-:W0:Y:S04]  /*5c70*/  SHFL.IDX PT, R87, R87, R6, 0x1f ;  /* 0x00001f0657577589 */ /* 0x000e2800000e0000 */
[----:B------:R-:W1:Y:S04]  /*5c80*/  SHFL.IDX PT, R30, R31, R6, 0x1f ;  /* 0x00001f061f1e7589 */ /* 0x000e6800000e0000 */
[----:B------:R-:W1:Y:S04]  /*5c90*/  SHFL.IDX PT, R31, R34, R6, 0x1f ;  /* 0x00001f06221f7589 */ /* 0x000e6800000e0000 */
[----:B------:R-:W1:Y:S04]  /*5ca0*/  SHFL.IDX PT, R34, R25, R6, 0x1f ;  /* 0x00001f0619227589 */ /* 0x000e6800000e0000 */
[----:B------:R-:W1:Y:S04]  /*5cb0*/  SHFL.IDX PT, R40, R40, R6, 0x1f ;  /* 0x00001f0628287589 */ /* 0x000e6800000e0000 */
[----:B------:R-:W1:Y:S04]  /*5cc0*/  SHFL.IDX PT, R42, R42, R6, 0x1f ;  /* 0x00001f062a2a7589 */ /* 0x000e6800000e0000 */
[----:B------:R-:W1:Y:S01]  /*5cd0*/  SHFL.IDX PT, R120, R120, R6, 0x1f ;  /* 0x00001f0678787589 */ /* 0x000e6200000e0000 */
[----:B------:R-:W-:Y:S01]  /*5ce0*/  UMOV UR10, UR8 ;  /* 0x00000008000a7c82 */ /* 0x000fe20008000000 */
[----:B------:R-:W-:Y:S01]  /*5cf0*/  UMOV UR11, 0x40000040 ;  /* 0x40000040000b7882 */ /* 0x000fe20000000000 */
[----:B------:R-:W-:-:S01]  /*5d00*/  FADD R121, R122, R121 ;  /* 0x000000797a797221 */ /* 0x000fc20000000000 */
[----:B------:R-:W-:-:S03]  /*5d10*/  FADD R56, R58, R56 ;  /* 0x000000383a387221 */ /* 0x000fc60000000000 */
[----:B------:R-:W-:Y:S01]  /*5d20*/  FADD R121, R11, R121 ;  /* 0x000000790b797221 */ /* 0x000fe20000000000 */
        /* <DEDUP_REMOVED lines=26> */
[----:B------:R-:W-:-:S01]  /*5ed0*/  FADD R56, R77, R56 ;  /* 0x000000384d387221 */ /* 0x000fc20000000000 */
[----:B---3--:R-:W-:Y:S04]  /*5ee0*/  STS.U8 [R125+UR17+0x5a00], R124 ;  /* 0x005a007c7d007988 */ /* 0x008fe80008000011 */
[----:B------:R4:W-:Y:S01]  /*5ef0*/  STS.U8 [R125+UR17+0x5e00], R123 ;  /* 0x005e007b7d007988 */ /* 0x0009e20008000011 */
[----:B--2---:R-:W-:Y:S01]  /*5f00*/  PRMT R24, R27, R3, R26 ;  /* 0x000000031b187216 */ /* 0x004fe2000000001a */
[----:B------:R2:W-:Y:S06]  /*5f10*/  MEMBAR.ALL.CTA ;  /* 0x0000000000007992 */ /* 0x0005ec0000008000 */
[----:B--2---:R-:W2:Y:S01]  /*5f20*/  FENCE.VIEW.ASYNC.S ;  /* 0x00000000000073c6 */ /* 0x004ea20000000000 */
[----:B----4-:R-:W-:-:S03]  /*5f30*/  FADD R123, -R38, R7 ;  /* 0x00000007267b7221 */ /* 0x010fc60000000100 */
[----:B------:R3:W5:Y:S01]  /*5f40*/  LDL.LU R7, [R1+0x158] ;  /* 0x0001580001077983 */ /* 0x0007620000300800 */
[-C--:B------:R-:W-:Y:S02]  /*5f50*/  PRMT R25, R27, R2.reuse, R26 ;  /* 0x000000021b197216 */ /* 0x080fe4000000001a */
[CCC-:B0-----:R-:W-:Y:S02]  /*5f60*/  PRMT R26, R87.reuse, R3.reuse, R28.reuse ;  /* 0x00000003571a7216 */ /* 0x1c1fe4000000001c */
[-C--:B------:R-:W-:Y:S02]  /*5f70*/  PRMT R27, R87, R2.reuse, R28 ;  /* 0x00000002571b7216 */ /* 0x080fe4000000001c */
[CCC-:B-1----:R-:W-:Y:S02]  /*5f80*/  PRMT R28, R30.reuse, R3.reuse, R29.reuse ;  /* 0x000000031e1c7216 */ /* 0x1c2fe4000000001d */
[----:B------:R-:W-:Y:S02]  /*5f90*/  PRMT R29, R30, R2, R29 ;  /* 0x000000021e1d7216 */ /* 0x000fe4000000001d */
[----:B------:R-:W-:-:S02]  /*5fa0*/  PRMT R30, R31, R3, R32 ;  /* 0x000000031f1e7216 */ /* 0x000fc40000000020 */
[-C--:B------:R-:W-:Y:S02]  /*5fb0*/  PRMT R31, R31, R2.reuse, R32 ;  /* 0x000000021f1f7216 */ /* 0x080fe40000000020 */
[CCC-:B------:R-:W-:Y:S02]  /*5fc0*/  PRMT R32, R34.reuse, R3.reuse, R33.reuse ;  /* 0x0000000322207216 */ /* 0x1c0fe40000000021 */
[-C--:B------:R-:W-:Y:S01]  /*5fd0*/  PRMT R33, R34, R2.reuse, R33 ;  /* 0x0000000222217216 */ /* 0x080fe20000000021 */
[----:B------:R-:W-:Y:S01]  /*5fe0*/  FMUL R87, R123, 1.4426950216293334961 ;  /* 0x3fb8aa3b7b577820 */ /* 0x000fe20000400000 */
[CCC-:B------:R-:W-:Y:S01]  /*5ff0*/  PRMT R34, R40.reuse, R3.reuse, R35.reuse ;  /* 0x0000000328227216 */ /* 0x1c0fe20000000023 */
[----:B------:R-:W-:Y:S01]  /*6000*/  FADD R123, -R53, R0 ;  /* 0x00000000357b7221 */ /* 0x000fe20000000100 */
[----:B------:R-:W-:Y:S01]  /*6010*/  PRMT R35, R40, R2, R35 ;  /* 0x0000000228237216 */ /* 0x000fe20000000023 */
[----:B------:R-:W4:Y:S01]  /*6020*/  LDL.LU R0, [R1+0x154] ;  /* 0x0001540001007983 */ /* 0x000f220000300800 */
[----:B------:R-:W-:-:S02]  /*6030*/  PRMT R40, R42, R3, R41 ;  /* 0x000000032a287216 */ /* 0x000fc40000000029 */
[-C--:B------:R-:W-:Y:S01]  /*6040*/  PRMT R41, R42, R2.reuse, R41 ;  /* 0x000000022a297216 */ /* 0x080fe20000000029 */
[----:B------:R-:W3:Y:S01]  /*6050*/  LDL.LU R125, [R1+0x4c] ;  /* 0x00004c00017d7983 */ /* 0x000ee20000300800 */
[C-C-:B------:R-:W-:Y:S02]  /*6060*/  PRMT R42, R120.reuse, R3, R43.reuse ;  /* 0x00000003782a7216 */ /* 0x140fe4000000002b */
[----:B------:R-:W-:Y:S01]  /*6070*/  PRMT R43, R120, R2, R43 ;  /* 0x00000002782b7216 */ /* 0x000fe2000000002b */
[----:B------:R-:W4:Y:S04]  /*6080*/  LDL R124, [R1+0x50] ;  /* 0x00005000017c7983 */ /* 0x000f280000100800 */
[----:B------:R-:W4:Y:S01]  /*6090*/  LDL.LU R120, [R1+0x48] ;  /* 0x0000480001787983 */ /* 0x000f220000300800 */
[----:B------:R-:W-:Y:S01]  /*60a0*/  FMUL R123, R123, 1.4426950216293334961 ;  /* 0x3fb8aa3b7b7b7820 */ /* 0x000fe20000400000 */
[----:B------:R-:W0:Y:S08]  /*60b0*/  MUFU.EX2 R87, R87 ;  /* 0x0000005700577308 */ /* 0x000e300000000800 */
[----:B------:R-:W1:Y:S01]  /*60c0*/  MUFU.EX2 R123, R123 ;  /* 0x0000007b007b7308 */ /* 0x000e620000000800 */
[-C--:B0-----:R-:W-:Y:S01]  /*60d0*/  FMUL R90, R90, R87.reuse ;  /* 0x000000575a5a7220 */ /* 0x081fe20000400000 */
[-C--:B------:R-:W-:Y:S01]  /*60e0*/  FMUL R91, R91, R87.reuse ;  /* 0x000000575b5b7220 */ /* 0x080fe20000400000 */
        /* <DEDUP_REMOVED lines=13> */
[----:B------:R-:W-:Y:S01]  /*61c0*/  FMUL R119, R119, R87 ;  /* 0x0000005777777220 */ /* 0x000fe20000400000 */
[-C--:B-1----:R-:W-:Y:S01]  /*61d0*/  FMUL R88, R88, R123.reuse ;  /* 0x0000007b58587220 */ /* 0x082fe20000400000 */
        /* <DEDUP_REMOVED lines=15> */
[----:B--2---:R-:W-:Y:S06]  /*62d0*/  BAR.SYNC.DEFER_BLOCKING 0x0 ;  /* 0x0000000000007b1d */ /* 0x004fec0000010000 */
[----:B------:R-:W-:-:S06]  /*62e0*/  WARPGROUP.ARRIVE ;  /* 0x00000000000079c5 */ /* 0x000fcc0000000000 */
[----:B------:R-:W-:Y:S01]  /*62f0*/  QGMMA.64x64x32.F32.E4M3.E4M3 R88, R24, gdesc[UR8], R88 ;  /* 0x00e0000818587df3 */ /* 0x000fe20008700858 */
[----:B------:R-:W-:-:S01]  /*6300*/  FADD R121, R36, R121 ;  /* 0x0000007924797221 */ /* 0x000fc20000000000 */
[----:B------:R-:W-:-:S03]  /*6310*/  FADD R56, R78, R56 ;  /* 0x000000384e387221 */ /* 0x000fc60000000000 */
[----:B------:R-:W-:Y:S01]  /*6320*/  FADD R121, R37, R121 ;  /* 0x0000007925797221 */ /* 0x000fe20000000000 */
[----:B------:R-:W-:-:S01]  /*6330*/  FADD R56, R79, R56 ;  /* 0x000000384f387221 */ /* 0x000fc20000000000 */
[----:B------:R-:W-:Y:S02]  /*6340*/  QGMMA.64x64x32.F32.E4M3.E4M3 R88, R28, gdesc[UR16], R88 ;  /* 0x00e000101c587df3 */ /* 0x000fe40008700858 */
        /* <DEDUP_REMOVED lines=19> */
[----:B------:R-:W-:Y:S01]  /*6480*/  QGMMA.64x64x32.F32.E4M3.E4M3 R88, R32, gdesc[UR20], R88 ;  /* 0x00e0001420587df3 */ /* 0x000fe20008700858 */
[----:B------:R-:W-:-:S02]  /*6490*/  FADD R56, R82, R56 ;  /* 0x0000003852387221 */ /* 0x000fc40000000000 */
[----:B------:R-:W-:Y:S02]  /*64a0*/  FADD R121, R52, R121 ;  /* 0x0000007934797221 */ /* 0x000fe40000000000 */
[----:B------:R-:W-:-:S02]  /*64b0*/  FADD R56, R83, R56 ;  /* 0x0000003853387221 */ /* 0x000fc40000000000 */
[----:B------:R-:W-:Y:S02]  /*64c0*/  FADD R121, R54, R121 ;  /* 0x0000007936797221 */ /* 0x000fe40000000000 */
[----:B------:R-:W-:-:S02]  /*64d0*/  FADD R56, R84, R56 ;  /* 0x0000003854387221 */ /* 0x000fc40000000000 */
[----:B------:R-:W-:Y:S02]  /*64e0*/  FADD R121, R57, R121 ;  /* 0x0000007939797221 */ /* 0x000fe40000000000 */
[----:B------:R-:W-:-:S02]  /*64f0*/  FADD R56, R85, R56 ;  /* 0x0000003855387221 */ /* 0x000fc40000000000 */
[----:B------:R-:W-:Y:S02]  /*6500*/  FADD R121, R55, R121 ;  /* 0x0000007937797221 */ /* 0x000fe40000000000 */
[----:B------:R-:W-:-:S03]  /*6510*/  FADD R56, R86, R56 ;  /* 0x0000003856387221 */ /* 0x000fc60000000000 */
[----:B------:R-:W0:Y:S04]  /*6520*/  SHFL.BFLY PT, R5, R121, 0x2, 0x1f ;  /* 0x0c401f0079057f89 */ /* 0x000e2800000e0000 */
[----:B------:R-:W1:Y:S01]  /*6530*/  SHFL.BFLY PT, R8, R56, 0x2, 0x1f ;  /* 0x0c401f0038087f89 */ /* 0x000e6200000e0000 */
[----:B------:R-:W2:Y:S01]  /*6540*/  S2R R122, SR_CTAID.X ;  /* 0x00000000007a7919 */ /* 0x000ea20000002500 */
[----:B0-----:R-:W-:-:S01]  /*6550*/  FADD R5, R121, R5 ;  /* 0x0000000579057221 */ /* 0x001fc20000000000 */
[----:B-1----:R-:W-:-:S04]  /*6560*/  FADD R8, R56, R8 ;  /* 0x0000000838087221 */ /* 0x002fc80000000000 */
[----:B------:R-:W0:Y:S04]  /*6570*/  SHFL.BFLY PT, R9, R5, 0x1, 0x1f ;  /* 0x0c201f0005097f89 */ /* 0x000e2800000e0000 */
[----:B------:R-:W1:Y:S01]  /*6580*/  SHFL.BFLY PT, R10, R8, 0x1, 0x1f ;  /* 0x0c201f00080a7f89 */ /* 0x000e6200000e0000 */
[----:B------:R-:W-:Y:S01]  /*6590*/  QGMMA.64x64x32.F32.E4M3.E4M3 R88, R40, gdesc[UR24], R88, gsb0 ;  /* 0x00e0001828587df3 */ /* 0x000fe20008000858 */
[----:B------:R-:W-:Y:S01]  /*65a0*/  UIADD3 UR5, UP0, UR5, 0x80, URZ ;  /* 0x0000008005057890 */ /* 0x000fe2000ff1e03f */
[----:B--2---:R-:W-:Y:S02]  /*65b0*/  IMAD.SHL.U32 R122, R122, 0x100, RZ ;  /* 0x000001007a7a7824 */ /* 0x004fe400078e00ff */
[----:B0-----:R-:W-:-:S01]  /*65c0*/  FADD R9, R5, R9 ;  /* 0x0000000905097221 */ /* 0x001fc20000000000 */
[----:B-1----:R-:W-:Y:S01]  /*65d0*/  FADD R10, R8, R10 ;  /* 0x0000000a080a7221 */ /* 0x002fe20000000000 */
[----:B------:R-:W-:-:S03]  /*65e0*/  UIADD3.X UR6, URZ, UR6, URZ, UP0, !UPT ;  /* 0x000000063f067290 */ /* 0x000fc600087fe43f */
[----:B---3--:R-:W-:Y:S01]  /*65f0*/  FFMA R125, R123, R125, R10 ;  /* 0x0000007d7b7d7223 */ /* 0x008fe2000000000a */
[----:B------:R-:W-:Y:S02]  /*6600*/  VIADD R122, R122, 0x100 ;  /* 0x000001007a7a7836 */ /* 0x000fe40000000000 */
[----:B----4-:R-:W-:Y:S01]  /*6610*/  FFMA R120, R87, R120, R9 ;  /* 0x0000007857787223 */ /* 0x010fe20000000009 */
[----:B------:R-:W-:-:S04]  /*6620*/  IMAD.U32 R11, RZ, RZ, UR6 ;  /* 0x00000006ff0b7e24 */ /* 0x000fc8000f8e00ff */
[----:B------:R0:W-:Y:S01]  /*6630*/  STL [R1+0x48], R120 ;  /* 0x0000487801007387 */ /* 0x0001e20000100800 */
[----:B------:R-:W-:-:S03]  /*6640*/  ISETP.LE.U32.AND P0, PT, R122, UR5, PT ;  /* 0x000000057a007c0c */ /* 0x000fc6000bf03070 */
[----:B------:R0:W-:Y:S04]  /*6650*/  STL [R1+0x4c], R125 ;  /* 0x00004c7d01007387 */ /* 0x0001e80000100800 */
[----:B------:R0:W-:Y:S04]  /*6660*/  STL [R1+0x40], R53 ;  /* 0x0000403501007387 */ /* 0x0001e80000100800 */
[----:B------:R0:W-:Y:S01]  /*6670*/  STL [R1+0x3c], R38 ;  /* 0x00003c2601007387 */ /* 0x0001e20000100800 */
[----:B------:R-:W-:Y:S01]  /*6680*/  ISETP.GE.U32.AND.EX P0, PT, R11, RZ, PT, P0 ;  /* 0x000000ff0b00720c */ /* 0x000fe20003f06100 */
[----:B------:R-:W-:Y:S01]  /*6690*/  ULEA UR4, UR7, UR4, 0x7 ;  /* 0x0000000407047291 */ /* 0x000fe2000f8e383f */
[----:B------:R-:W-:-:S02]  /*66a0*/  IMAD R0, R124, 0x80, R0 ;  /* 0x000000807c007824 */ /* 0x000fc400078e0200 */
[----:B------:R-:W-:Y:S02]  /*66b0*/  IMAD.MOV.U32 R8, RZ, RZ, R53 ;  /* 0x000000ffff087224 */ /* 0x000fe400078e0035 */
[----:B------:R-:W-:Y:S01]  /*66c0*/  IMAD.MOV.U32 R5, RZ, RZ, R38 ;  /* 0x000000ffff057224 */ /* 0x000fe200078e0026 */
[----:B------:R-:W-:-:S06]  /*66d0*/  WARPGROUP.DEPBAR.LE gsb0, 0x0 ;  /* 0x00008000000079c5 */ /* 0x000fcc0000010000 */
[----:B0-----:R-:W-:Y:S05]  /*66e0*/  @!P0 BRA `(.L_x_1) ;  /* 0xffffffb400ec8947 */ /* 0x001fea000383ffff */
.L_x_0:
[----:B------:R-:W2:Y:S01]  /*66f0*/  LDL.LU R10, [R1+0x4c] ;  /* 0x00004c00010a7983 */ /* 0x000ea20000300800 */
[----:B------:R-:W-:Y:S01]  /*6700*/  FMUL R2, R115, 0.25 ;  /* 0x3e80000073027820 */ /* 0x000fe20000400000 */
[----:B------:R-:W-:Y:S01]  /*6710*/  FMUL R3, R118, 0.25 ;  /* 0x3e80000076037820 */ /* 0x000fe20000400000 */
[----:B------:R-:W-:Y:S01]  /*6720*/  FMUL R0, R119, 0.25 ;  /* 0x3e80000077007820 */ /* 0x000fe20000400000 */
[----:B------:R-:W3:Y:S01]  /*6730*/  LDL.LU R9, [R1+0x48] ;  /* 0x0000480001097983 */ /* 0x000ee20000300800 */
[----:B-----5:R-:W-:Y:S01]  /*6740*/  FMUL R7, R114, 0.25 ;  /* 0x3e80000072077820 */ /* 0x020fe20000400000 */
[----:B------:R-:W-:Y:S01]  /*6750*/  FMUL R4, R103, 0.25 ;  /* 0x3e80000067047820 */ /* 0x000fe20000400000 */
[----:B------:R-:W-:Y:S01]  /*6760*/  FMUL R11, R94, 0.25 ;  /* 0x3e8000005e0b7820 */ /* 0x000fe20000400000 */
[----:B------:R-:W0:Y:S01]  /*6770*/  S2R R121, SR_TID.X ;  /* 0x0000000000797919 */ /* 0x000e220000002100 */
[----:B------:R-:W1:Y:S01]  /*6780*/  LDC.64 R72, c[0x0][0x228] ;  /* 0x00008a00ff487b82 */ /* 0x000e620000000a00 */
[----:B------:R-:W-:Y:S01]  /*6790*/  ULDC.64 UR4, c[0x0][0x270] ;  /* 0x00009c0000047ab9 */ /* 0x000fe20000000a00 */
[----:B------:R-:W4:Y:S01]  /*67a0*/  S2R R120, SR_CTAID.X ;  /* 0x0000000000787919 */ /* 0x000f220000002500 */
[----:B------:R-:W-:Y:S01]  /*67b0*/  UIMAD UR4, UR16, UR4, URZ ;  /* 0x00000004100472a4 */ /* 0x000fe2000f8e023f */
[----:B0-----:R-:W-:-:S02]  /*67c0*/  LEA.HI R49, R121, 0x26, RZ, 0x18 ;  /* 0x0000002679317811 */ /* 0x001fc400078fc0ff */
[C---:B------:R-:W-:Y:S02]  /*67d0*/  LEA.HI R37, R121.reuse, 0x1a, RZ, 0x18 ;  /* 0x0000001a79257811 */ /* 0x040fe400078fc0ff */
[C---:B----4-:R-:W-:Y:S02]  /*67e0*/  PRMT R120, R121.reuse, 0x6540, R120 ;  /* 0x0000654079787816 */ /* 0x050fe40000000078 */
[C---:B------:R-:W-:Y:S02]  /*67f0*/  LEA.HI R41, R121.reuse, 0x1e, RZ, 0x18 ;  /* 0x0000001e79297811 */ /* 0x040fe400078fc0ff */
[C---:B------:R-:W-:Y:S02]  /*6800*/  LEA.HI R45, R121.reuse, 0x22, RZ, 0x18 ;  /* 0x00000022792d7811 */ /* 0x040fe400078fc0ff */
[C---:B------:R-:W-:Y:S02]  /*6810*/  LEA.HI R53, R121.reuse, 0x2a, RZ, 0x18 ;  /* 0x0000002a79357811 */ /* 0x040fe400078fc0ff */
[----:B------:R-:W-:-:S02]  /*6820*/  LEA.HI R57, R121, 0x2e, RZ, 0x18 ;  /* 0x0000002e79397811 */ /* 0x000fc400078fc0ff */
[C---:B------:R-:W-:Y:S02]  /*6830*/  LEA.HI R61, R121.reuse, 0x32, RZ, 0x18 ;  /* 0x00000032793d7811 */ /* 0x040fe400078fc0ff */
[C---:B------:R-:W-:Y:S02]  /*6840*/  LEA.HI R65, R121.reuse, 0x36, RZ, 0x18 ;  /* 0x0000003679417811 */ /* 0x040fe400078fc0ff */
[----:B------:R-:W-:Y:S01]  /*6850*/  LEA.HI R69, R121, 0x3a, RZ, 0x18 ;  /* 0x0000003a79457811 */ /* 0x000fe200078fc0ff */
[----:B------:R-:W-:Y:S01]  /*6860*/  BAR.SYNC.DEFER_BLOCKING 0x0 ;  /* 0x0000000000007b1d */ /* 0x000fe20000010000 */
[----:B--2---:R-:W-:Y:S01]  /*6870*/  IMAD.MOV.U32 R25, RZ, RZ, R10 ;  /* 0x000000ffff197224 */ /* 0x004fe200078e000a */
[----:B---3--:R-:W-:-:S04]  /*6880*/  FSETP.GT.AND P0, PT, |R9|, 8.50705917302346158658e+37, PT ;  /* 0x7e8000000900780b */ /* 0x008fc80003f04200 */
[----:B------:R-:W-:Y:S02]  /*6890*/  FSETP.GT.AND P1, PT, |R25|, 8.50705917302346158658e+37, PT ;  /* 0x7e8000001900780b */ /* 0x000fe40003f24200 */
[----:B------:R-:W-:Y:S01]  /*68a0*/  FSEL R115, R2, R115, P0 ;  /* 0x0000007302737208 */ /* 0x000fe20000000000 */
[----:B------:R-:W-:Y:S01]  /*68b0*/  FMUL R2, R107, 0.25 ;  /* 0x3e8000006b027820 */ /* 0x000fe20000400000 */
        /* <DEDUP_REMOVED lines=36> */
[----:B------:R-:W-:-:S02]  /*6b00*/  FSEL R28, R2, R97, P1 ;  /* 0x00000061021c7208 */ /* 0x000fc40000800000 */
[----:B------:R-:W-:Y:S02]  /*6b10*/  LOP3.LUT R2, R121, 0x7, RZ, 0xc0, !PT ;  /* 0x0000000779027812 */ /* 0x000fe400078ec0ff */
[----:B------:R-:W-:Y:S01]  /*6b20*/  FSEL R100, R3, R100, P1 ;  /* 0x0000006403647208 */ /* 0x000fe20000800000 */
[----:B------:R-:W-:Y:S01]  /*6b30*/  FMUL R3, R92, 0.25 ;  /* 0x3e8000005c037820 */ /* 0x000fe20000400000 */
[----:B------:R-:W-:Y:S01]  /*6b40*/  FSEL R15, R7, R98, P0 ;  /* 0x00000062070f7208 */ /* 0x000fe20000000000 */
[----:B------:R-:W-:Y:S01]  /*6b50*/  FMUL R7, R90, 0.25 ;  /* 0x3e8000005a077820 */ /* 0x000fe20000400000 */
[----:B------:R-:W-:Y:S01]  /*6b60*/  FSEL R24, R0, R101, P1 ;  /* 0x0000006500187208 */ /* 0x000fe20000800000 */
[----:B------:R-:W-:Y:S01]  /*6b70*/  FMUL R0, R89, 0.25 ;  /* 0x3e80000059007820 */ /* 0x000fe20000400000 */
[----:B------:R-:W-:Y:S01]  /*6b80*/  FSEL R32, R4, R93, P1 ;  /* 0x0000005d04207208 */ /* 0x000fe20000800000 */
[----:B------:R-:W-:Y:S01]  /*6b90*/  IMAD.SHL.U32 R4, R121, 0x4, RZ ;  /* 0x0000000479047824 */ /* 0x000fe200078e00ff */
[----:B------:R-:W-:-:S02]  /*6ba0*/  LEA R13, R2, UR17, 0x4 ;  /* 0x00000011020d7c11 */ /* 0x000fc4000f8e20ff */
[----:B------:R-:W-:Y:S02]  /*6bb0*/  FSEL R92, R3, R92, P1 ;  /* 0x0000005c035c7208 */ /* 0x000fe40000800000 */
[----:B------:R-:W-:Y:S01]  /*6bc0*/  FSEL R21, R7, R90, P0 ;  /* 0x0000005a07157208 */ /* 0x000fe20000000000 */
[----:B------:R-:W-:Y:S01]  /*6bd0*/  IMAD R3, R2, -0x8, R13 ;  /* 0xfffffff802037824 */ /* 0x000fe200078e020d */
[----:B------:R-:W-:Y:S01]  /*6be0*/  FSEL R34, R0, R89, P1 ;  /* 0x0000005900227208 */ /* 0x000fe20000800000 */
[C---:B------:R-:W-:Y:S01]  /*6bf0*/  FMUL R2, R25.reuse, 8388608 ;  /* 0x4b00000019027820 */ /* 0x040fe20000400000 */
[----:B------:R-:W-:Y:S01]  /*6c00*/  LOP3.LUT R4, R4, 0x3c0, RZ, 0xc0, !PT ;  /* 0x000003c004047812 */ /* 0x000fe200078ec0ff */
[----:B------:R-:W-:Y:S01]  /*6c10*/  FMUL R7, R108, 0.25 ;  /* 0x3e8000006c077820 */ /* 0x000fe20000400000 */
[----:B------:R-:W-:Y:S01]  /*6c20*/  FSETP.GEU.AND P2, PT, R25, 1.175494350822287508e-38, PT ;  /* 0x008000001900780b */ /* 0x000fe20003f4e000 */
[C---:B------:R-:W-:Y:S01]  /*6c30*/  FMUL R0, R9.reuse, 8388608 ;  /* 0x4b00000009007820 */ /* 0x040fe20000400000 */
[----:B------:R-:W-:Y:S01]  /*6c40*/  FSETP.GEU.AND P3, PT, R9, 1.175494350822287508e-38, PT ;  /* 0x008000000900780b */ /* 0x000fe20003f6e000 */
[----:B------:R-:W-:Y:S01]  /*6c50*/  IMAD.IADD R23, R4, 0x1, R3 ;  /* 0x0000000104177824 */ /* 0x000fe200078e0203 */
[----:B------:R-:W-:Y:S01]  /*6c60*/  FSEL R19, R11, R94, P0 ;  /* 0x0000005e0b137208 */ /* 0x000fe20000000000 */
[----:B------:R-:W-:Y:S01]  /*6c70*/  FMUL R11, R104, 0.25 ;  /* 0x3e800000680b7820 */ /* 0x000fe20000400000 */
[----:B------:R-:W-:Y:S01]  /*6c80*/  FSEL R2, R2, R25, !P2 ;  /* 0x0000001902027208 */ /* 0x000fe20005000000 */
[----:B------:R-:W-:Y:S01]  /*6c90*/  IMAD.SHL.U32 R4, R121, 0x8, RZ ;  /* 0x0000000879047824 */ /* 0x000fe200078e00ff */
[----:B------:R-:W-:Y:S01]  /*6ca0*/  FSEL R108, R7, R108, P1 ;  /* 0x0000006c076c7208 */ /* 0x000fe20000800000 */
[----:B------:R-:W-:Y:S01]  /*6cb0*/  FMUL R7, R96, 0.25 ;  /* 0x3e80000060077820 */ /* 0x000fe20000400000 */
[----:B------:R-:W-:-:S02]  /*6cc0*/  FSEL R3, R0, R9, !P3 ;  /* 0x0000000900037208 */ /* 0x000fc40005800000 */
[----:B------:R-:W-:Y:S01]  /*6cd0*/  FSEL R104, R11, R104, P1 ;  /* 0x000000680b687208 */ /* 0x000fe20000800000 */
[----:B------:R-:W-:Y:S01]  /*6ce0*/  VIADD R11, R2, 0xc0cafb0d ;  /* 0xc0cafb0d020b7836 */ /* 0x000fe20000000000 */
[C---:B------:R-:W-:Y:S01]  /*6cf0*/  FSETP.GEU.AND P4, PT, |R9|.reuse, 1.175494350822287508e-38, PT ;  /* 0x008000000900780b */ /* 0x040fe20003f8e200 */
[----:B------:R-:W-:Y:S01]  /*6d00*/  @P0 FMUL R9, R9, 0.25 ;  /* 0x3e80000009090820 */ /* 0x000fe20000400000 */
[----:B------:R-:W-:Y:S01]  /*6d10*/  VIADD R10, R3, 0xc0cafb0d ;  /* 0xc0cafb0d030a7836 */ /* 0x000fe20000000000 */
[C---:B------:R-:W-:Y:S01]  /*6d20*/  FSETP.GEU.AND P0, PT, |R25|.reuse, 1.175494350822287508e-38, PT ;  /* 0x008000001900780b */ /* 0x040fe20003f0e200 */
[----:B------:R-:W-:Y:S01]  /*6d30*/  @P1 FMUL R25, R25, 0.25 ;  /* 0x3e80000019191820 */ /* 0x000fe20000400000 */
[----:B------:R-:W-:Y:S01]  /*6d40*/  FSEL R96, R7, R96, P1 ;  /* 0x0000006007607208 */ /* 0x000fe20000800000 */
[----:B------:R-:W-:Y:S01]  /*6d50*/  FMUL R7, R88, 0.25 ;  /* 0x3e80000058077820 */ /* 0x000fe20000400000 */
[----:B------:R-:W-:Y:S02]  /*6d60*/  LOP3.LUT R0, R121, 0x8, RZ, 0xc0, !PT ;  /* 0x0000000879007812 */ /* 0x000fe400078ec0ff */
[----:B------:R-:W-:-:S02]  /*6d70*/  LOP3.LUT R11, R11, 0xff800000, RZ, 0xc0, !PT ;  /* 0xff8000000b0b7812 */ /* 0x000fc400078ec0ff */
[----:B------:R-:W-:Y:S01]  /*6d80*/  LOP3.LUT R10, R10, 0xff800000, RZ, 0xc0, !PT ;  /* 0xff8000000a0a7812 */ /* 0x000fe200078ec0ff */
[----:B------:R-:W-:Y:S01]  /*6d90*/  IMAD R17, R0, 0x200, R13 ;  /* 0x0000020000117824 */ /* 0x000fe200078e020d */
[----:B------:R-:W-:Y:S01]  /*6da0*/  FSEL R88, R7, R88, P1 ;  /* 0x0000005807587208 */ /* 0x000fe20000800000 */
[----:B------:R-:W-:Y:S01]  /*6db0*/  @!P4 FMUL R9, R9, 16777216 ;  /* 0x4b8000000909c820 */ /* 0x000fe20000400000 */
[----:B------:R-:W-:Y:S01]  /*6dc0*/  FSEL R6, RZ, -23, P2 ;  /* 0xc1b80000ff067808 */ /* 0x000fe20001000000 */
[----:B------:R-:W-:Y:S01]  /*6dd0*/  @!P0 FMUL R25, R25, 16777216 ;  /* 0x4b80000019198820 */ /* 0x000fe20000400000 */
[----:B------:R-:W-:Y:S01]  /*6de0*/  I2FP.F32.S32 R7, R11 ;  /* 0x0000000b00077245 */ /* 0x000fe20000201400 */
[----:B------:R-:W-:Y:S01]  /*6df0*/  @!P4 FMUL R119, R119, 16777216 ;  /* 0x4b8000007777c820 */ /* 0x000fe20000400000 */
[----:B------:R-:W-:Y:S01]  /*6e00*/  FSEL R12, RZ, -23, P3 ;  /* 0xc1b80000ff0c7808 */ /* 0x000fe20001800000 */
[----:B------:R-:W-:Y:S01]  /*6e10*/  @!P4 FMUL R118, R118, 16777216 ;  /* 0x4b8000007676c820 */ /* 0x000fe20000400000 */
[----:B------:R-:W-:Y:S01]  /*6e20*/  I2FP.F32.S32 R13, R10 ;  /* 0x0000000a000d7245 */ /* 0x000fe20000201400 */
[----:B------:R-:W-:Y:S01]  /*6e30*/  FFMA.FTZ R6, R7, 1.1920928955078125e-07, R6 ;  /* 0x3400000007067823 */ /* 0x000fe20000010006 */
[----:B------:R-:W-:Y:S01]  /*6e40*/  LOP3.LUT R4, R4, 0xf80, RZ, 0xc0, !PT ;  /* 0x00000f8004047812 */ /* 0x000fe200078ec0ff */
[----:B------:R-:W-:Y:S01]  /*6e50*/  @!P4 FMUL R115, R115, 16777216 ;  /* 0x4b8000007373c820 */ /* 0x000fe20000400000 */
[----:B------:R-:W-:Y:S01]  /*6e60*/  @!P4 FMUL R114, R114, 16777216 ;  /* 0x4b8000007272c820 */ /* 0x000fe20000400000 */
[----:B------:R-:W-:Y:S01]  /*6e70*/  FFMA.FTZ R7, R13, 1.1920928955078125e-07, R12 ;  /* 0x340000000d077823 */ /* 0x000fe2000001000c */
[----:B------:R-:W-:Y:S01]  /*6e80*/  @!P4 FMUL R111, R111, 16777216 ;  /* 0x4b8000006f6fc820 */ /* 0x000fe20000400000 */
[----:B------:R-:W0:Y:S01]  /*6e90*/  MUFU.RCP R12, R9 ;  /* 0x00000009000c7308 */ /* 0x000e220000001000 */
[----:B------:R-:W-:Y:S01]  /*6ea0*/  @!P4 FMUL R110, R110, 16777216 ;  /* 0x4b8000006e6ec820 */ /* 0x000fe20000400000 */
[----:B------:R-:W-:Y:S01]  /*6eb0*/  @!P4 FMUL R107, R107, 16777216 ;  /* 0x4b8000006b6bc820 */ /* 0x000fe20000400000 */
[----:B------:R-:W-:Y:S01]  /*6ec0*/  @!P4 FMUL R106, R106, 16777216 ;  /* 0x4b8000006a6ac820 */ /* 0x000fe20000400000 */
[----:B------:R-:W-:Y:S01]  /*6ed0*/  @!P4 FMUL R103, R103, 16777216 ;  /* 0x4b8000006767c820 */ /* 0x000fe20000400000 */
[----:B------:R-:W-:Y:S01]  /*6ee0*/  @!P4 FMUL R102, R102, 16777216 ;  /* 0x4b8000006666c820 */ /* 0x000fe20000400000 */
[----:B------:R-:W-:Y:S01]  /*6ef0*/  @!P4 FMUL R99, R99, 16777216 ;  /* 0x4b8000006363c820 */ /* 0x000fe20000400000 */
[----:B------:R-:W-:Y:S01]  /*6f00*/  @!P4 FMUL R15, R15, 16777216 ;  /* 0x4b8000000f0fc820 */ /* 0x000fe20000400000 */
[----:B------:R-:W2:Y:S01]  /*6f10*/  MUFU.RCP R9, R25 ;  /* 0x0000001900097308 */ /* 0x000ea20000001000 */
[----:B------:R-:W-:Y:S01]  /*6f20*/  @!P4 FMUL R95, R95, 16777216 ;  /* 0x4b8000005f5fc820 */ /* 0x000fe20000400000 */
        /* <DEDUP_REMOVED lines=18> */
[----:B------:R-:W-:-:S02]  /*7050*/  IMAD.IADD R4, R4, 0x1, R17 ;  /* 0x0000000104047824 */ /* 0x000fc400078e0211 */
[----:B------:R-:W-:Y:S01]  /*7060*/  @!P0 FMUL R96, R96, 16777216 ;  /* 0x4b80000060608820 */ /* 0x000fe20000400000 */
[C---:B0-----:R-:W-:Y:S01]  /*7070*/  FMUL R17, R12.reuse, R119 ;  /* 0x000000770c117220 */ /* 0x041fe20000400000 */
[C---:B------:R-:W-:Y:S01]  /*7080*/  FMUL R118, R12.reuse, R118 ;  /* 0x000000760c767220 */ /* 0x040fe20000400000 */
        /* <DEDUP_REMOVED lines=12> */
[----:B------:R-:W-:Y:S01]  /*7150*/  FMUL R91, R12, R91 ;  /* 0x0000005b0c5b7220 */ /* 0x000fe20000400000 */
[----:B------:R-:W-:Y:S01]  /*7160*/  LEA.HI R0, R0, R23, RZ, 0x1f ;  /* 0x0000001700007211 */ /* 0x000fe200078ff8ff */
[----:B------:R-:W-:Y:S01]  /*7170*/  FMUL R12, R12, R21 ;  /* 0x000000150c0c7220 */ /* 0x000fe20000400000 */
[C---:B--2---:R-:W-:Y:S01]  /*7180*/  FMUL R16, R9.reuse, R14 ;  /* 0x0000000e09107220 */ /* 0x044fe20000400000 */
        /* <DEDUP_REMOVED lines=15> */
[----:B------:R-:W-:Y:S01]  /*7280*/  F2FP.SATFINITE.E4M3.F32.PACK_AB_MERGE_C R27, R34, R27, RZ ;  /* 0x0000001b221b723e */ /* 0x000fe200048070ff */
[----:B------:R-:W-:Y:S01]  /*7290*/  IMAD.IADD R10, R3, 0x1, -R10 ;  /* 0x00000001030a7824 */ /* 0x000fe200078e0a0a */
[----:B------:R-:W-:Y:S01]  /*72a0*/  F2FP.SATFINITE.E4M3.F32.PACK_AB_MERGE_C R25, R32, R25, RZ ;  /* 0x000000192019723e */ /* 0x000fe200048070ff */
[----:B------:R-:W-:Y:S01]  /*72b0*/  IMAD.IADD R11, R2, 0x1, -R11 ;  /* 0x00000001020b7824 */ /* 0x000fe200078e0a0b */
[----:B------:R-:W-:-:S02]  /*72c0*/  F2FP.SATFINITE.E4M3.F32.PACK_AB_MERGE_C R9, R28, R9, RZ ;  /* 0x000000091c09723e */ /* 0x000fc400048070ff */
[----:B------:R-:W-:Y:S01]  /*72d0*/  F2FP.SATFINITE.E4M3.F32.PACK_AB_MERGE_C R12, R91, R12, RZ ;  /* 0x0000000c5b0c723e */ /* 0x000fe200048070ff */
[----:B------:R-:W-:Y:S01]  /*72e0*/  FADD R11, R11, -1 ;  /* 0xbf8000000b0b7421 */ /* 0x000fe20000000000 */
[----:B------:R-:W-:Y:S02]  /*72f0*/  F2FP.SATFINITE.E4M3.F32.PACK_AB_MERGE_C R23, R24, R23, RZ ;  /* 0x000000171817723e */ /* 0x000fe400048070ff */
[----:B------:R-:W-:Y:S02]  /*7300*/  F2FP.SATFINITE.E4M3.F32.PACK_AB_MERGE_C R19, R20, R19, RZ ;  /* 0x000000131413723e */ /* 0x000fe400048070ff */
[----:B------:R-:W-:Y:S02]  /*7310*/  F2FP.SATFINITE.E4M3.F32.PACK_AB_MERGE_C R30, R95, R30, RZ ;  /* 0x0000001e5f1e723e */ /* 0x000fe400048070ff */
[----:B------:R-:W-:Y:S02]  /*7320*/  F2FP.SATFINITE.E4M3.F32.PACK_AB_MERGE_C R26, R99, R26, RZ ;  /* 0x0000001a631a723e */ /* 0x000fe400048070ff */
[----:B------:R-:W-:-:S02]  /*7330*/  LOP3.LUT R27, R27, 0xffff, RZ, 0xc0, !PT ;  /* 0x0000ffff1b1b7812 */ /* 0x000fc400078ec0ff */
[----:B------:R-:W-:Y:S02]  /*7340*/  LOP3.LUT R24, R9, 0xffff, RZ, 0xc0, !PT ;  /* 0x0000ffff09187812 */ /* 0x000fe400078ec0ff */
[----:B------:R-:W-:Y:S02]  /*7350*/  LOP3.LUT R20, R25, 0xffff, RZ, 0xc0, !PT ;  /* 0x0000ffff19147812 */ /* 0x000fe400078ec0ff */
[----:B------:R-:W-:Y:S02]  /*7360*/  F2FP.SATFINITE.E4M3.F32.PACK_AB_MERGE_C R21, R22, R21, RZ ;  /* 0x000000151615723e */ /* 0x000fe400048070ff */
[----:B------:R-:W-:Y:S02]  /*7370*/  LOP3.LUT R22, R12, 0xffff, RZ, 0xc0, !PT ;  /* 0x0000ffff0c167812 */ /* 0x000fe400078ec0ff */
[----:B------:R-:W-:Y:S02]  /*7380*/  LOP3.LUT R26, R26, 0xffff, RZ, 0xc0, !PT ;  /* 0x0000ffff1a1a7812 */ /* 0x000fe400078ec0ff */
[----:B------:R-:W-:-:S02]  /*7390*/  LOP3.LUT R29, R30, 0xffff, RZ, 0xc0, !PT ;  /* 0x0000ffff1e1d7812 */ /* 0x000fc400078ec0ff */
[----:B------:R-:W-:Y:S02]  /*73a0*/  PRMT R12, R24, 0x3340, R1 ;  /* 0x00003340180c7816 */ /* 0x000fe40000000001 */
[----:B------:R-:W-:Y:S02]  /*73b0*/  PRMT R9, R27, 0x3340, R20 ;  /* 0x000033401b097816 */ /* 0x000fe40000000014 */
[----:B------:R-:W-:Y:S02]  /*73c0*/  F2FP.SATFINITE.E4M3.F32.PACK_AB_MERGE_C R106, R107, R106, RZ ;  /* 0x0000006a6b6a723e */ /* 0x000fe400048070ff */
[----:B------:R-:W-:Y:S02]  /*73d0*/  F2FP.SATFINITE.E4M3.F32.PACK_AB_MERGE_C R110, R111, R110, RZ ;  /* 0x0000006e6f6e723e */ /* 0x000fe400048070ff */
[----:B------:R-:W-:Y:S02]  /*73e0*/  F2FP.SATFINITE.E4M3.F32.PACK_AB_MERGE_C R15, R18, R15, RZ ;  /* 0x0000000f120f723e */ /* 0x000fe400048070ff */
[----:B------:R-:W-:-:S02]  /*73f0*/  F2FP.SATFINITE.E4M3.F32.PACK_AB_MERGE_C R114, R115, R114, RZ ;  /* 0x000000727372723e */ /* 0x000fc400048070ff */
[----:B------:R-:W-:Y:S02]  /*7400*/  PRMT R25, R26, 0x3340, R1 ;  /* 0x000033401a197816 */ /* 0x000fe40000000001 */
[----:B------:R-:W-:Y:S02]  /*7410*/  PRMT R14, R22, 0x3340, R29 ;  /* 0x00003340160e7816 */ /* 0x000fe4000000001d */
[----:B------:R-:W-:Y:S02]  /*7420*/  PRMT R18, R9, 0x5410, R12 ;  /* 0x0000541009127816 */ /* 0x000fe4000000000c */
[----:B------:R-:W-:Y:S02]  /*7430*/  LOP3.LUT R21, R21, 0xffff, RZ, 0xc0, !PT ;  /* 0x0000ffff15157812 */ /* 0x000fe400078ec0ff */
[----:B------:R-:W-:Y:S02]  /*7440*/  LOP3.LUT R106, R106, 0xffff, RZ, 0xc0, !PT ;  /* 0x0000ffff6a6a7812 */ /* 0x000fe400078ec0ff */
[----:B------:R-:W-:-:S02]  /*7450*/  LOP3.LUT R28, R19, 0xffff, RZ, 0xc0, !PT ;  /* 0x0000ffff131c7812 */ /* 0x000fc400078ec0ff */
[----:B------:R-:W-:Y:S02]  /*7460*/  LOP3.LUT R33, R110, 0xffff, RZ, 0xc0, !PT ;  /* 0x0000ffff6e217812 */ /* 0x000fe400078ec0ff */
[----:B------:R-:W-:Y:S02]  /*7470*/  LOP3.LUT R30, R15, 0xffff, RZ, 0xc0, !PT ;  /* 0x0000ffff0f1e7812 */ /* 0x000fe400078ec0ff */
[----:B------:R-:W-:Y:S02]  /*7480*/  LOP3.LUT R114, R114, 0xffff, RZ, 0xc0, !PT ;  /* 0x0000ffff72727812 */ /* 0x000fe400078ec0ff */
[----:B------:R-:W-:Y:S02]  /*7490*/  SHF.R.U32.HI R9, RZ, 0x8, R27 ;  /* 0x00000008ff097819 */ /* 0x000fe4000001161b */
[----:B------:R-:W-:Y:S02]  /*74a0*/  SHF.R.U32.HI R12, RZ, 0x8, R20 ;  /* 0x00000008ff0c7819 */ /* 0x000fe40000011614 */
[----:B------:R-:W-:-:S02]  /*74b0*/  F2FP.SATFINITE.E4M3.F32.PACK_AB_MERGE_C R16, R16, R13, RZ ;  /* 0x0000000d1010723e */ /* 0x000fc400048070ff */
[----:B------:R-:W-:Y:S02]  /*74c0*/  PRMT R25, R14, 0x5410, R25 ;  /* 0x000054100e197816 */ /* 0x000fe40000000019 */
[--C-:B------:R-:W-:Y:S02]  /*74d0*/  PRMT R15, R30, 0x3340, R1.reuse ;  /* 0x000033401e0f7816 */ /* 0x100fe40000000001 */
[----:B------:R-:W-:Y:S02]  /*74e0*/  PRMT R20, R114, 0x3340, R1 ;  /* 0x0000334072147816 */ /* 0x000fe40000000001 */
[----:B------:R-:W-:Y:S02]  /*74f0*/  PRMT R14, R21, 0x3340, R28 ;  /* 0x00003340150e7816 */ /* 0x000fe4000000001c */
[----:B------:R-:W-:Y:S02]  /*7500*/  PRMT R19, R106, 0x3340, R33 ;  /* 0x000033406a137816 */ /* 0x000fe40000000021 */
[----:B------:R-:W-:-:S02]  /*7510*/  LOP3.LUT R13, R9, 0xffff, RZ, 0xc0, !PT ;  /* 0x0000ffff090d7812 */ /* 0x000fc400078ec0ff */
[----:B------:R-:W-:Y:S02]  /*7520*/  LOP3.LUT R12, R12, 0xffff, RZ, 0xc0, !PT ;  /* 0x0000ffff0c0c7812 */ /* 0x000fe400078ec0ff */
[----:B------:R-:W-:Y:S02]  /*7530*/  SHF.R.U32.HI R9, RZ, 0x8, R24 ;  /* 0x00000008ff097819 */ /* 0x000fe40000011618 */
[----:B------:R-:W-:Y:S02]  /*7540*/  PRMT R27, R14, 0x5410, R15 ;  /* 0x000054100e1b7816 */ /* 0x000fe4000000000f */
[----:B------:R-:W-:Y:S02]  /*7550*/  PRMT R31, R19, 0x5410, R20 ;  /* 0x00005410131f7816 */ /* 0x000fe40000000014 */
[----:B------:R-:W-:Y:S02]  /*7560*/  PRMT R14, R13, 0x3340, R12 ;  /* 0x000033400d0e7816 */ /* 0x000fe4000000000c */
[----:B------:R-:W-:-:S02]  /*7570*/  LOP3.LUT R20, R9, 0xffff, RZ, 0xc0, !PT ;  /* 0x0000ffff09147812 */ /* 0x000fc400078ec0ff */
[----:B------:R-:W-:Y:S02]  /*7580*/  SHF.R.U32.HI R12, RZ, 0x8, R29 ;  /* 0x00000008ff0c7819 */ /* 0x000fe4000001161d */
[----:B------:R-:W-:Y:S02]  /*7590*/  SHF.R.U32.HI R9, RZ, 0x8, R22 ;  /* 0x00000008ff097819 */ /* 0x000fe40000011616 */
[----:B------:R-:W-:Y:S01]  /*75a0*/  SHF.R.U32.HI R13, RZ, 0x8, R26 ;  /* 0x00000008ff0d7819 */ /* 0x000fe2000001161a */
[----:B------:R-:W-:Y:S01]  /*75b0*/  IMAD.MOV.U32 R26, RZ, RZ, 0x3dc6b27f ;  /* 0x3dc6b27fff1a7424 */ /* 0x000fe200078e00ff */
[----:B------:R-:W-:Y:S02]  /*75c0*/  PRMT R15, R20, 0x3340, R1 ;  /* 0x00003340140f7816 */ /* 0x000fe40000000001 */
[----:B------:R-:W-:Y:S02]  /*75d0*/  LOP3.LUT R19, R12, 0xffff, RZ, 0xc0, !PT ;  /* 0x0000ffff0c137812 */ /* 0x000fe400078ec0ff */
[----:B------:R-:W-:-:S02]  /*75e0*/  LOP3.LUT R20, R9, 0xffff, RZ, 0xc0, !PT ;  /* 0x0000ffff09147812 */ /* 0x000fc400078ec0ff */
[----:B------:R-:W-:Y:S02]  /*75f0*/  SHF.R.U32.HI R12, RZ, 0x8, R28 ;  /* 0x00000008ff0c7819 */ /* 0x000fe4000001161c */
[----:B------:R-:W-:Y:S02]  /*7600*/  SHF.R.U32.HI R9, RZ, 0x8, R21 ;  /* 0x00000008ff097819 */ /* 0x000fe40000011615 */
[----:B------:R-:W-:Y:S02]  /*7610*/  LOP3.LUT R22, R13, 0xffff, RZ, 0xc0, !PT ;  /* 0x0000ffff0d167812 */ /* 0x000fe400078ec0ff */
[----:B------:R-:W-:Y:S02]  /*7620*/  PRMT R13, R20, 0x3340, R19 ;  /* 0x00003340140d7816 */ /* 0x000fe40000000013 */
[----:B------:R-:W-:Y:S02]  /*7630*/  LOP3.LUT R12, R12, 0xffff, RZ, 0xc0, !PT ;  /* 0x0000ffff0c0c7812 */ /* 0x000fe400078ec0ff */
[----:B------:R-:W-:-:S02]  /*7640*/  LOP3.LUT R19, R9, 0xffff, RZ, 0xc0, !PT ;  /* 0x0000ffff09137812 */ /* 0x000fc400078ec0ff */
[----:B------:R-:W-:Y:S02]  /*7650*/  SHF.R.U32.HI R9, RZ, 0x8, R30 ;  /* 0x00000008ff097819 */ /* 0x000fe4000001161e */
[----:B------:R-:W-:Y:S01]  /*7660*/  PRMT R24, R19, 0x3340, R12 ;  /* 0x0000334013187816 */ /* 0x000fe2000000000c */
[----:B------:R-:W-:Y:S01]  /*7670*/  FADD R19, R10, -1 ;  /* 0xbf8000000a137421 */ /* 0x000fe20000000000 */
[----:B------:R-:W-:Y:S01]  /*7680*/  LOP3.LUT R12, R9, 0xffff, RZ, 0xc0, !PT ;  /* 0x0000ffff090c7812 */ /* 0x000fe200078ec0ff */
[-C--:B------:R-:W-:Y:S01]  /*7690*/  FFMA.FTZ R10, R11, R26.reuse, -0.16845393180847167969 ;  /* 0xbe2c7f300b0a7423 */ /* 0x080fe2000001001a */
[----:B------:R-:W-:Y:S02]  /*76a0*/  PRMT R20, R14, 0x5410, R15 ;  /* 0x000054100e147816 */ /* 0x000fe4000000000f */
[--C-:B------:R-:W-:Y:S01]  /*76b0*/  PRMT R29, R12, 0x3340, R1.reuse ;  /* 0x000033400c1d7816 */ /* 0x100fe20000000001 */
[----:B------:R-:W-:Y:S01]  /*76c0*/  FFMA.FTZ R12, R19, R26, -0.16845393180847167969 ;  /* 0xbe2c7f30130c7423 */ /* 0x000fe2000001001a */
[----:B------:R-:W-:Y:S01]  /*76d0*/  F2FP.SATFINITE.E4M3.F32.PACK_AB_MERGE_C R102, R103, R102, RZ ;  /* 0x000000666766723e */ /* 0x000fe200048070ff */
[----:B------:R-:W-:Y:S01]  /*76e0*/  FFMA.FTZ R10, R11, R10, 0.1716887056827545166 ;  /* 0x3e2fcf2a0b0a7423 */ /* 0x000fe2000001000a */
[----:B------:R-:W-:Y:S01]  /*76f0*/  PRMT R22, R22, 0x3340, R1 ;  /* 0x0000334016167816 */ /* 0x000fe20000000001 */
[----:B------:R-:W-:Y:S01]  /*7700*/  FFMA.FTZ R14, R19, R12, 0.1716887056827545166 ;  /* 0x3e2fcf2a130e7423 */ /* 0x000fe2000001000c */
[----:B------:R-:W-:Y:S01]  /*7710*/  LOP3.LUT R23, R23, 0xffff, RZ, 0xc0, !PT ;  /* 0x0000ffff17177812 */ /* 0x000fe200078ec0ff */
[----:B------:R-:W-:Y:S01]  /*7720*/  FFMA.FTZ R10, R11, R10, -0.17900948226451873779 ;  /* 0xbe374e430b0a7423 */ /* 0x000fe2000001000a */
[----:B------:R-:W-:Y:S01]  /*7730*/  SHF.R.U32.HI R15, RZ, 0x8, R33 ;  /* 0x00000008ff0f7819 */ /* 0x000fe20000011621 */
[----:B------:R-:W-:Y:S01]  /*7740*/  FFMA.FTZ R14, R19, R14, -0.17900948226451873779 ;  /* 0xbe374e43130e7423 */ /* 0x000fe2000001000e */
[----:B------:R-:W-:Y:S01]  /*7750*/  PRMT R21, R13, 0x5410, R22 ;  /* 0x000054100d157816 */ /* 0x000fe20000000016 */
[----:B------:R-:W-:Y:S01]  /*7760*/  FFMA.FTZ R10, R11, R10, 0.20512372255325317383 ;  /* 0x3e520bf40b0a7423 */ /* 0x000fe2000001000a */
[----:B------:R-:W-:-:S02]  /*7770*/  LOP3.LUT R102, R102, 0xffff, RZ, 0xc0, !PT ;  /* 0x0000ffff66667812 */ /* 0x000fc400078ec0ff */
[--C-:B------:R-:W-:Y:S01]  /*7780*/  PRMT R12, R18, 0x4210, R23.reuse ;  /* 0x00004210120c7816 */ /* 0x100fe20000000017 */
[----:B------:R-:W-:Y:S01]  /*7790*/  FFMA.FTZ R18, R19, R14, 0.20512372255325317383 ;  /* 0x3e520bf413127423 */ /* 0x000fe2000001000e */
[----:B------:R-:W-:Y:S01]  /*77a0*/  SHF.R.U32.HI R9, RZ, 0x8, R106 ;  /* 0x00000008ff097819 */ /* 0x000fe2000001166a */
[----:B------:R-:W-:Y:S01]  /*77b0*/  FFMA.FTZ R10, R11, R10, -0.24046532809734344482 ;  /* 0xbe763c8b0b0a7423 */ /* 0x000fe2000001000a */
[----:B------:R-:W-:Y:S01]  /*77c0*/  PRMT R13, R20, 0x5210, R23 ;  /* 0x00005210140d7816 */ /* 0x000fe20000000017 */
[----:B------:R-:W-:Y:S01]  /*77d0*/  FFMA.FTZ R18, R19, R18, -0.24046532809734344482 ;  /* 0xbe763c8b13127423 */ /* 0x000fe20000010012 */
[----:B------:R-:W-:Y:S01]  /*77e0*/  LOP3.LUT R20, R15, 0xffff, RZ, 0xc0, !PT ;  /* 0x0000ffff0f147812 */ /* 0x000fe200078ec0ff */
[----:B------:R-:W-:Y:S01]  /*77f0*/  FFMA.FTZ R10, R11, R10, 0.28857114911079406738 ;  /* 0x3e93bf990b0a7423 */ /* 0x000fe2000001000a */
[--C-:B------:R-:W-:Y:S02]  /*7800*/  PRMT R14, R25, 0x4210, R102.reuse ;  /* 0x00004210190e7816 */ /* 0x100fe40000000066 */
[----:B------:R-:W-:-:S02]  /*7810*/  PRMT R15, R21, 0x5210, R102 ;  /* 0x00005210150f7816 */ /* 0x000fc40000000066 */
[----:B------:R-:W-:Y:S02]  /*7820*/  LOP3.LUT R9, R9, 0xffff, RZ, 0xc0, !PT ;  /* 0x0000ffff09097812 */ /* 0x000fe400078ec0ff */
[----:B------:R-:W-:Y:S01]  /*7830*/  ISETP.GE.U32.AND P1, PT, R2, 0x7f800000, PT ;  /* 0x7f8000000200780c */ /* 0x000fe20003f26070 */
[----:B------:R-:W-:Y:S01]  /*7840*/  STSM.16.M88.4 [R4], R12 ;  /* 0x0000000c04007844 */ /* 0x000fe20000000200 */
[----:B------:R-:W-:Y:S01]  /*7850*/  PRMT R22, R9, 0x3340, R20 ;  /* 0x0000334009167816 */ /* 0x000fe20000000014 */
[----:B------:R-:W-:Y:S01]  /*7860*/  FFMA.FTZ R20, R19, R18, 0.28857114911079406738 ;  /* 0x3e93bf9913147423 */ /* 0x000fe20000010012 */
[----:B------:R-:W-:Y:S01]  /*7870*/  FFMA.FTZ R18, R11, R10, -0.36067417263984680176 ;  /* 0xbeb8aa490b127423 */ /* 0x000fe2000001000a */
[----:B------:R-:W-:Y:S01]  /*7880*/  LOP3.LUT R9, R121, 0x1ff, RZ, 0xc0, !PT ;  /* 0x000001ff79097812 */ /* 0x000fe200078ec0ff */
[----:B------:R-:W0:Y:S01]  /*7890*/  LDC R10, c[0x0][0x278] ;  /* 0x00009e00ff0a7b82 */ /* 0x000e220000000800 */
[----:B------:R-:W-:Y:S01]  /*78a0*/  FFMA.FTZ R20, R19, R20, -0.36067417263984680176 ;  /* 0xbeb8aa4913147423 */ /* 0x000fe20000010014 */
[----:B------:R-:W-:Y:S01]  /*78b0*/  FFMA.FTZ R18, R11, R18, 0.48089820146560668945 ;  /* 0x3ef6384a0b127423 */ /* 0x000fe20000010012 */
[----:B------:R-:W-:-:S05]  /*78c0*/  LEA R9, R9, UR17, 0x4 ;  /* 0x0000001109097c11 */ /* 0x000fca000f8e20ff */
[----:B------:R-:W-:Y:S01]  /*78d0*/  BAR.SYNC.DEFER_BLOCKING 0x0 ;  /* 0x0000000000007b1d */ /* 0x000fe20000010000 */
[----:B------:R-:W-:Y:S01]  /*78e0*/  FFMA.FTZ R20, R19, R20, 0.48089820146560668945 ;  /* 0x3ef6384a13147423 */ /* 0x000fe20000010014 */
[----:B------:R-:W-:Y:S01]  /*78f0*/  FFMA.FTZ R18, R11, R18, -0.72134751081466674805 ;  /* 0xbf38aa3b0b127423 */ /* 0x000fe20000010012 */
[----:B------:R-:W-:Y:S02]  /*7900*/  SHF.R.U32.HI R21, RZ, 0x8, R114 ;  /* 0x00000008ff157819 */ /* 0x000fe40000011672 */
[----:B------:R-:W-:Y:S01]  /*7910*/  FFMA.FTZ R20, R19, R20, -0.72134751081466674805 ;  /* 0xbf38aa3b13147423 */ /* 0x000fe20000010014 */
[----:B------:R-:W-:Y:S01]  /*7920*/  FMUL R18, R11, R18 ;  /* 0x000000120b127220 */ /* 0x000fe20000400000 */
[----:B------:R-:W-:Y:S02]  /*7930*/  LOP3.LUT R26, R21, 0xffff, RZ, 0xc0, !PT ;  /* 0x0000ffff151a7812 */ /* 0x000fe400078ec0ff */
[----:B------:R-:W-:Y:S01]  /*7940*/  FMUL R20, R19, R20 ;  /* 0x0000001413147220 */ /* 0x000fe20000400000 */
[----:B------:R-:W-:Y:S01]  /*7950*/  FMUL R18, R11, R18 ;  /* 0x000000120b127220 */ /* 0x000fe20000400000 */
[----:B------:R-:W-:-:S02]  /*7960*/  F2FP.SATFINITE.E4M3.F32.PACK_AB_MERGE_C R17, R17, R118, RZ ;  /* 0x000000761111723e */ /* 0x000fc400048070ff */
[----:B------:R-:W-:Y:S01]  /*7970*/  FMUL R20, R19, R20 ;  /* 0x0000001413147220 */ /* 0x000fe20000400000 */
[----:B------:R-:W-:Y:S01]  /*7980*/  FFMA.FTZ R11, R11, 1.4426950216293334961, R18 ;  /* 0x3fb8aa3b0b0b7823 */ /* 0x000fe20000010012 */
[----:B------:R-:W-:Y:S02]  /*7990*/  PRMT R21, R26, 0x3340, R1 ;  /* 0x000033401a157816 */ /* 0x000fe40000000001 */
[----:B------:R-:W-:Y:S01]  /*79a0*/  FFMA.FTZ R20, R19, 1.4426950216293334961, R20 ;  /* 0x3fb8aa3b13147823 */ /* 0x000fe20000010014 */
[----:B------:R-:W-:Y:S01]  /*79b0*/  SHF.R.U32.HI R19, RZ, 0x8, R121 ;  /* 0x00000008ff137819 */ /* 0x000fe20000011679 */
[----:B------:R-:W-:Y:S01]  /*79c0*/  FADD R74, R6, R11 ;  /* 0x0000000b064a7221 */ /* 0x000fe20000000000 */
[----:B------:R-:W-:Y:S02]  /*79d0*/  @P1 IMAD.MOV.U32 R11, RZ, RZ, 0x7f800000 ;  /* 0x7f800000ff0b1424 */ /* 0x000fe400078e00ff */
[----:B------:R-:W-:Y:S01]  /*79e0*/  FADD R75, R7, R20 ;  /* 0x00000014074b7221 */ /* 0x000fe20000000000 */
[----:B------:R-:W-:Y:S01]  /*79f0*/  SGXT.U32 R19, R19, 0x1 ;  /* 0x000000011313781a */ /* 0x000fe20000000000 */
[-C--:B0-----:R-:W-:Y:S01]  /*7a00*/  IMAD R49, R49, R10.reuse, RZ ;  /* 0x0000000a31317224 */ /* 0x081fe200078e02ff */
[----:B------:R-:W0:Y:S01]  /*7a10*/  LDS.128 R12, [R9] ;  /* 0x00000000090c7984 */ /* 0x000e220000000c00 */
[C---:B------:R-:W-:Y:S01]  /*7a20*/  FSETP.NEU.AND P0, PT, R2.reuse, RZ, PT ;  /* 0x000000ff0200720b */ /* 0x040fe20003f0d000 */
[----:B------:R-:W-:Y:S01]  /*7a30*/  @P1 FFMA.FTZ R74, R2, R11, +INF ;  /* 0x7f800000024a1423 */ /* 0x000fe2000001000b */
[-C--:B------:R-:W-:Y:S01]  /*7a40*/  IMAD R7, R19, R10.reuse, RZ ;  /* 0x0000000a13077224 */ /* 0x080fe200078e02ff */
[----:B------:R-:W-:Y:S01]  /*7a50*/  LOP3.LUT R2, R17, 0xffff, RZ, 0xc0, !PT ;  /* 0x0000ffff11027812 */ /* 0x000fe200078ec0ff */
[-C--:B------:R-:W-:Y:S01]  /*7a60*/  IMAD R37, R37, R10.reuse, RZ ;  /* 0x0000000a25257224 */ /* 0x080fe200078e02ff */
[----:B------:R-:W-:Y:S01]  /*7a70*/  LOP3.LUT R16, R16, 0xffff, RZ, 0xc0, !PT ;  /* 0x0000ffff10107812 */ /* 0x000fe200078ec0ff */
[----:B------:R-:W-:Y:S01]  /*7a80*/  IMAD R17, R10, 0x4, R7 ;  /* 0x000000040a117824 */ /* 0x000fe200078e0207 */
[----:B------:R-:W-:Y:S01]  /*7a90*/  PRMT R25, R24, 0x5410, R29 ;  /* 0x0000541018197816 */ /* 0x000fe2000000001d */
[-C--:B------:R-:W-:Y:S01]  /*7aa0*/  IMAD R41, R41, R10.reuse, RZ ;  /* 0x0000000a29297224 */ /* 0x080fe200078e02ff */
[----:B------:R-:W-:Y:S01]  /*7ab0*/  PRMT R21, R22, 0x5410, R21 ;  /* 0x0000541016157816 */ /* 0x000fe20000000015 */
[C---:B------:R-:W-:Y:S01]  /*7ac0*/  IMAD R19, R10.reuse, 0x4, R17 ;  /* 0x000000040a137824 */ /* 0x040fe200078e0211 */
[--C-:B------:R-:W-:Y:S01]  /*7ad0*/  PRMT R24, R27, 0x4210, R16.reuse ;  /* 0x000042101b187816 */ /* 0x100fe20000000010 */
[-C--:B------:R-:W-:Y:S01]  /*7ae0*/  IMAD R45, R45, R10.reuse, RZ ;  /* 0x0000000a2d2d7224 */ /* 0x080fe200078e02ff */
[----:B------:R-:W-:Y:S01]  /*7af0*/  PRMT R25, R25, 0x5210, R16 ;  /* 0x0000521019197816 */ /* 0x000fe20000000010 */
[----:B------:R-:W-:Y:S01]  /*7b00*/  IMAD R23, R10, 0x4, R19 ;  /* 0x000000040a177824 */ /* 0x000fe200078e0213 */
[--C-:B------:R-:W-:Y:S01]  /*7b10*/  PRMT R26, R31, 0x4210, R2.reuse ;  /* 0x000042101f1a7816 */ /* 0x100fe20000000002 */
[-C--:B------:R-:W-:Y:S01]  /*7b20*/  IMAD R53, R53, R10.reuse, RZ ;  /* 0x0000000a35357224 */ /* 0x080fe200078e02ff */
[----:B------:R-:W-:Y:S01]  /*7b30*/  PRMT R27, R21, 0x5210, R2 ;  /* 0x00005210151b7816 */ /* 0x000fe20000000002 */
[----:B------:R-:W-:Y:S01]  /*7b40*/  BAR.SYNC.DEFER_BLOCKING 0x0 ;  /* 0x0000000000007b1d */ /* 0x000fe20000010000 */
[----:B------:R-:W-:Y:S01]  /*7b50*/  ISETP.GE.U32.AND P2, PT, R3, 0x7f800000, PT ;  /* 0x7f8000000300780c */ /* 0x000fe20003f46070 */
[-C--:B------:R-:W-:Y:S01]  /*7b60*/  IMAD R57, R57, R10.reuse, RZ ;  /* 0x0000000a39397224 */ /* 0x080fe200078e02ff */
[----:B------:R-:W-:Y:S01]  /*7b70*/  FSETP.NEU.AND P1, PT, R3, RZ, PT ;  /* 0x000000ff0300720b */ /* 0x000fe20003f2d000 */
[-C--:B------:R-:W-:Y:S01]  /*7b80*/  IMAD R61, R61, R10.reuse, RZ ;  /* 0x0000000a3d3d7224 */ /* 0x080fe200078e02ff */
[----:B------:R-:W-:Y:S01]  /*7b90*/  LEA.HI R29, R121, 0x12, RZ, 0x18 ;  /* 0x00000012791d7811 */ /* 0x000fe200078fc0ff */
[-C--:B------:R-:W-:Y:S01]  /*7ba0*/  IMAD R65, R65, R10.reuse, RZ ;  /* 0x0000000a41417224 */ /* 0x080fe200078e02ff */
[----:B------:R-:W-:Y:S01]  /*7bb0*/  LEA.HI R11, R121, 0x2, RZ, 0x18 ;  /* 0x00000002790b7811 */ /* 0x000fe200078fc0ff */
[-C--:B------:R-:W-:Y:S01]  /*7bc0*/  IMAD R69, R69, R10.reuse, RZ ;  /* 0x0000000a45457224 */ /* 0x080fe200078e02ff */
[----:B------:R-:W-:Y:S01]  /*7bd0*/  LEA.HI R21, R121, 0xa, RZ, 0x18 ;  /* 0x0000000a79157811 */ /* 0x000fe200078fc0ff */
[-C--:B------:R-:W-:Y:S01]  /*7be0*/  IMAD R29, R29, R10.reuse, RZ ;  /* 0x0000000a1d1d7224 */ /* 0x080fe200078e02ff */
[----:B------:R-:W-:Y:S01]  /*7bf0*/  LEA.HI R33, R121, 0x16, RZ, 0x18 ;  /* 0x0000001679217811 */ /* 0x000fe200078fc0ff */
[----:B------:R-:W-:-:S02]  /*7c00*/  IMAD R11, R11, R10, RZ ;  /* 0x0000000a0b0b7224 */ /* 0x000fc400078e02ff */
[----:B------:R-:W-:Y:S02]  /*7c10*/  @P2 IMAD.MOV.U32 R6, RZ, RZ, 0x7f800000 ;  /* 0x7f800000ff062424 */ /* 0x000fe400078e00ff */
[----:B------:R-:W-:Y:S02]  /*7c20*/  IMAD R21, R21, R10, RZ ;  /* 0x0000000a15157224 */ /* 0x000fe400078e02ff */
[----:B------:R-:W-:Y:S01]  /*7c30*/  @P2 FFMA.FTZ R75, R3, R6, +INF ;  /* 0x7f800000034b2423 */ /* 0x000fe20000010006 */
[----:B------:R-:W-:Y:S01]  /*7c40*/  IMAD R3, R120, UR5, RZ ;  /* 0x0000000578037c24 */ /* 0x000fe2000f8e02ff */
[----:B------:R-:W-:Y:S01]  /*7c50*/  USHF.R.S32.HI UR5, URZ, 0x1f, UR4 ;  /* 0x0000001f3f057899 */ /* 0x000fe20008011404 */
[----:B0-----:R-:W-:Y:S01]  /*7c60*/  PRMT R83, R13, 0x7773, RZ ;  /* 0x000077730d537816 */ /* 0x001fe200000000ff */
[----:B------:R-:W-:Y:S01]  /*7c70*/  IMAD R33, R33, R10, RZ ;  /* 0x0000000a21217224 */ /* 0x000fe200078e02ff */
[----:B------:R-:W-:Y:S01]  /*7c80*/  PRMT R85, R13, 0x7772, RZ ;  /* 0x000077720d557816 */ /* 0x000fe200000000ff */
[----:B------:R0:W-:Y:S01]  /*7c90*/  STSM.16.M88.4 [R4], R24 ;  /* 0x0000001804007844 */ /* 0x0001e20000000200 */
[----:B-1----:R-:W-:Y:S01]  /*7ca0*/  IADD3 R72, P2, P3, R3, UR4, R72 ;  /* 0x0000000403487c10 */ /* 0x002fe2000fb5e048 */
[----:B------:R-:W-:Y:S01]  /*7cb0*/  ULDC UR4, c[0x0][0x27c] ;  /* 0x00009f0000047ab9 */ /* 0x000fe20000000800 */
[----:B------:R-:W-:Y:S01]  /*7cc0*/  SHF.R.S32.HI R2, RZ, 0x1f, R3 ;  /* 0x0000001fff027819 */ /* 0x000fe20000011403 */
[----:B------:R-:W-:Y:S01]  /*7cd0*/  UIMAD UR4, UR16, UR4, URZ ;  /* 0x00000004100472a4 */ /* 0x000fe2000f8e023f */
[----:B------:R-:W-:-:S02]  /*7ce0*/  IADD3 R18, P5, R19, R72, RZ ;  /* 0x0000004813127210 */ /* 0x000fc40007fbe0ff */
[C---:B------:R-:W-:Y:S01]  /*7cf0*/  PRMT R87, R13.reuse, 0x7771, RZ ;  /* 0x000077710d577816 */ /* 0x040fe200000000ff */
[----:B------:R-:W-:Y:S01]  /*7d00*/  USHF.L.U32 UR6, UR4, 0x2, URZ ;  /* 0x0000000204067899 */ /* 0x000fe2000800063f */
[----:B------:R-:W-:Y:S02]  /*7d10*/  PRMT R97, R13, 0x7770, RZ ;  /* 0x000077700d617816 */ /* 0x000fe400000000ff */
[C---:B------:R-:W-:Y:S02]  /*7d20*/  PRMT R99, R15.reuse, 0x7773, RZ ;  /* 0x000077730f637816 */ /* 0x040fe400000000ff */
[C---:B------:R-:W-:Y:S02]  /*7d30*/  PRMT R101, R15.reuse, 0x7772, RZ ;  /* 0x000077720f657816 */ /* 0x040fe400000000ff */
[C---:B------:R-:W-:Y:S01]  /*7d40*/  PRMT R103, R15.reuse, 0x7771, RZ ;  /* 0x000077710f677816 */ /* 0x040fe200000000ff */
[----:B0-----:R-:W-:Y:S01]  /*7d50*/  IMAD R27, R10, 0x4, R23 ;  /* 0x000000040a1b7824 */ /* 0x001fe200078e0217 */
[----:B------:R-:W-:Y:S01]  /*7d60*/  IADD3.X R4, R2, UR5, R73, P2, P3 ;  /* 0x0000000502047c10 */ /* 0x000fe200097e6449 */
[----:B------:R-:W-:Y:S01]  /*7d70*/  UIMAD.WIDE UR4, UR4, 0x4, URZ ;  /* 0x00000004040478a5 */ /* 0x000fe2000f8e023f */
[----:B------:R-:W-:Y:S01]  /*7d80*/  PRMT R107, R15, 0x7770, RZ ;  /* 0x000077700f6b7816 */ /* 0x000fe200000000ff */
[----:B------:R-:W-:Y:S01]  /*7d90*/  IMAD R31, R10, 0x4, R27 ;  /* 0x000000040a1f7824 */ /* 0x000fe200078e021b */
[----:B------:R-:W-:-:S02]  /*7da0*/  LEA.HI.X.SX32 R19, R19, R4, 0x1, P5 ;  /* 0x0000000413137211 */ /* 0x000fc400028f0eff */
[----:B------:R-:W-:Y:S01]  /*7db0*/  IADD3 R28, P5, R29, R72, RZ ;  /* 0x000000481d1c7210 */ /* 0x000fe20007fbe0ff */
[C---:B------:R-:W-:Y:S01]  /*7dc0*/  IMAD R35, R10.reuse, 0x4, R31 ;  /* 0x000000040a237824 */ /* 0x040fe200078e021f */
[----:B------:R-:W-:Y:S02]  /*7dd0*/  LEA.HI R15, R121, 0x6, RZ, 0x18 ;  /* 0x00000006790f7811 */ /* 0x000fe400078fc0ff */
[----:B------:R-:W-:Y:S01]  /*7de0*/  LEA.HI.X.SX32 R29, R29, R4, 0x1, P5 ;  /* 0x000000041d1d7211 */ /* 0x000fe200028f0eff */
[C---:B------:R-:W-:Y:S01]  /*7df0*/  IMAD R39, R10.reuse, 0x4, R35 ;  /* 0x000000040a277824 */ /* 0x040fe200078e0223 */
[----:B------:R-:W-:Y:S01]  /*7e00*/  LEA.HI R25, R121, 0xe, RZ, 0x18 ;  /* 0x0000000e79197811 */ /* 0x000fe200078fc0ff */
[----:B------:R-:W-:Y:S01]  /*7e10*/  IMAD R15, R15, R10, RZ ;  /* 0x0000000a0f0f7224 */ /* 0x000fe200078e02ff */
[----:B------:R-:W-:Y:S01]  /*7e20*/  LEA.HI R73, R121, 0x3e, RZ, 0x18 ;  /* 0x0000003e79497811 */ /* 0x000fe200078fc0ff */
[C---:B------:R-:W-:Y:S01]  /*7e30*/  IMAD R43, R10.reuse, 0x4, R39 ;  /* 0x000000040a2b7824 */ /* 0x040fe200078e0227 */
[----:B------:R-:W-:Y:S01]  /*7e40*/  IADD3 R38, P5, R39, R72, RZ ;  /* 0x0000004827267210 */ /* 0x000fe20007fbe0ff */
[----:B------:R-:W-:Y:S01]  /*7e50*/  IMAD R25, R25, R10, RZ ;  /* 0x0000000a19197224 */ /* 0x000fe200078e02ff */
[----:B------:R-:W-:Y:S01]  /*7e60*/  IADD3 R2, P2, R7, R72, RZ ;  /* 0x0000004807027210 */ /* 0x000fe20007f5e0ff */
[C---:B------:R-:W-:Y:S01]  /*7e70*/  IMAD R47, R10.reuse, 0x4, R43 ;  /* 0x000000040a2f7824 */ /* 0x040fe200078e022b */
[----:B------:R-:W-:Y:S01]  /*7e80*/  LEA.HI.X.SX32 R39, R39, R4, 0x1, P5 ;  /* 0x0000000427277211 */ /* 0x000fe200028f0eff */
[----:B------:R-:W-:Y:S01]  /*7e90*/  IMAD R73, R73, R10, RZ ;  /* 0x0000000a49497224 */ /* 0x000fe200078e02ff */
[-C--:B------:R-:W-:Y:S01]  /*7ea0*/  IADD3 R48, P5, R49, R72.reuse, RZ ;  /* 0x0000004831307210 */ /* 0x080fe20007fbe0ff */
[----:B------:R-:W-:Y:S01]  /*7eb0*/  IMAD R51, R10, 0x4, R47 ;  /* 0x000000040a337824 */ /* 0x000fe200078e022f */
[----:B------:R-:W-:-:S02]  /*7ec0*/  IADD3 R6, P4, R11, R72, RZ ;  /* 0x000000480b067210 */ /* 0x000fc40007f9e0ff */
[----:B------:R-:W-:Y:S01]  /*7ed0*/  LEA.HI.X.SX32 R49, R49, R4, 0x1, P5 ;  /* 0x0000000431317211 */ /* 0x000fe200028f0eff */
[C---:B------:R-:W-:Y:S01]  /*7ee0*/  IMAD R55, R10.reuse, 0x4, R51 ;  /* 0x000000040a377824 */ /* 0x040fe200078e0233 */
[----:B------:R-:W-:Y:S02]  /*7ef0*/  IADD3 R16, P6, R15, R72, RZ ;  /* 0x000000480f107210 */ /* 0x000fe40007fde0ff */
[-C--:B------:R-:W-:Y:S01]  /*7f00*/  LEA.HI.X.SX32 R3, R7, R4.reuse, 0x1, P2 ;  /* 0x0000000407037211 */ /* 0x080fe200010f0eff */
[----:B------:R-:W-:Y:S01]  /*7f10*/  IMAD R13, R10, 0x4, R55 ;  /* 0x000000040a0d7824 */ /* 0x000fe200078e0237 */
[----:B------:R-:W-:Y:S02]  /*7f20*/  LEA.HI.X.SX32 R7, R11, R4, 0x1, P4 ;  /* 0x000000040b077211 */ /* 0x000fe400020f0eff */
[----:B------:R-:W-:Y:S01]  /*7f30*/  PRMT R77, R12, 0x7773, RZ ;  /* 0x000077730c4d7816 */ /* 0x000fe200000000ff */
[----:B------:R-:W-:Y:S01]  /*7f40*/  IMAD R63, R10, 0x4, R13 ;  /* 0x000000040a3f7824 */ /* 0x000fe200078e020d */
[----:B------:R-:W-:-:S02]  /*7f50*/  IADD3 R58, P5, R13, R72, RZ ;  /* 0x000000480d3a7210 */ /* 0x000fc40007fbe0ff */
[----:B------:R-:W-:Y:S01]  /*7f60*/  PRMT R79, R12, 0x7772, RZ ;  /* 0x000077720c4f7816 */ /* 0x000fe200000000ff */
[----:B------:R-:W-:Y:S01]  /*7f70*/  IMAD R67, R10, 0x4, R63 ;  /* 0x000000040a437824 */ /* 0x000fe200078e023f */
[C---:B------:R-:W-:Y:S02]  /*7f80*/  PRMT R81, R12.reuse, 0x7771, RZ ;  /* 0x000077710c517816 */ /* 0x040fe400000000ff */
[----:B------:R-:W-:Y:S01]  /*7f90*/  PRMT R89, R12, 0x7770, RZ ;  /* 0x000077700c597816 */ /* 0x000fe200000000ff */
[----:B------:R-:W-:Y:S01]  /*7fa0*/  BAR.SYNC.DEFER_BLOCKING 0x0 ;  /* 0x0000000000007b1d */ /* 0x000fe20000010000 */
[----:B------:R-:W-:Y:S01]  /*7fb0*/  IMAD R71, R10, 0x4, R67 ;  /* 0x000000040a477824 */ /* 0x000fe200078e0243 */
[C---:B------:R-:W-:Y:S02]  /*7fc0*/  IADD3 R10, P3, R17.reuse, R72, RZ ;  /* 0x00000048110a7210 */ /* 0x040fe40007f7e0ff */
[----:B------:R-:W-:Y:S02]  /*7fd0*/  PRMT R91, R14, 0x7773, RZ ;  /* 0x000077730e5b7816 */ /* 0x000fe400000000ff */
[----:B------:R-:W-:-:S02]  /*7fe0*/  LEA.HI.X.SX32 R11, R17, R4, 0x1, P3 ;  /* 0x00000004110b7211 */ /* 0x000fc400018f0eff */
[C---:B------:R-:W-:Y:S02]  /*7ff0*/  PRMT R93, R14.reuse, 0x7772, RZ ;  /* 0x000077720e5d7816 */ /* 0x040fe400000000ff */
[C---:B------:R-:W-:Y:S02]  /*8000*/  PRMT R95, R14.reuse, 0x7771, RZ ;  /* 0x000077710e5f7816 */ /* 0x040fe400000000ff */
[----:B------:R-:W-:Y:S02]  /*8010*/  PRMT R105, R14, 0x7770, RZ ;  /* 0x000077700e697816 */ /* 0x000fe400000000ff */
[-C--:B------:R-:W-:Y:S02]  /*8020*/  LEA.HI.X.SX32 R17, R15, R4.reuse, 0x1, P6 ;  /* 0x000000040f117211 */ /* 0x080fe400030f0eff */
[----:B------:R-:W-:Y:S02]  /*8030*/  LEA.HI.X.SX32 R59, R13, R4, 0x1, P5 ;  /* 0x000000040d3b7211 */ /* 0x000fe400028f0eff */
[----:B------:R-:W-:-:S02]  /*8040*/  IADD3 R20, P2, R21, R72, RZ ;  /* 0x0000004815147210 */ /* 0x000fc40007f5e0ff */
[-C--:B------:R-:W-:Y:S02]  /*8050*/  IADD3 R22, P4, R23, R72.reuse, RZ ;  /* 0x0000004817167210 */ /* 0x080fe40007f9e0ff */
[-C--:B------:R-:W-:Y:S01]  /*8060*/  IADD3 R24, P3, R25, R72.reuse, RZ ;  /* 0x0000004819187210 */ /* 0x080fe20007f7e0ff */
[----:B------:R-:W0:Y:S01]  /*8070*/  LDS.128 R12, [R9] ;  /* 0x00000000090c7984 */ /* 0x000e220000000c00 */
[----:B------:R-:W-:Y:S02]  /*8080*/  IADD3 R26, P6, R27, R72, RZ ;  /* 0x000000481b1a7210 */ /* 0x000fe40007fde0ff */
[----:B------:R-:W-:Y:S01]  /*8090*/  LEA.HI.X.SX32 R21, R21, R4, 0x1, P2 ;  /* 0x0000000415157211 */ /* 0x000fe200010f0eff */
[----:B------:R-:W-:Y:S01]  /*80a0*/  STG.E.U8 desc[UR20][R2.64], R89 ;  /* 0x0000005902007986 */ /* 0x000fe2000c101114 */
[----:B------:R-:W-:Y:S02]  /*80b0*/  IADD3 R30, P2, R31, R72, RZ ;  /* 0x000000481f1e7210 */ /* 0x000fe40007f5e0ff */
[----:B------:R-:W-:Y:S01]  /*80c0*/  LEA.HI.X.SX32 R23, R23, R4, 0x1, P4 ;  /* 0x0000000417177211 */ /* 0x000fe200020f0eff */
[----:B------:R1:W-:Y:S01]  /*80d0*/  STG.E.U8 desc[UR20][R6.64], R97 ;  /* 0x0000006106007986 */ /* 0x0003e2000c101114 */
[----:B------:R-:W-:-:S02]  /*80e0*/  IADD3 R32, P4, R33, R72, RZ ;  /* 0x0000004821207210 */ /* 0x000fc40007f9e0ff */
[----:B------:R-:W-:Y:S01]  /*80f0*/  LEA.HI.X.SX32 R25, R25, R4, 0x1, P3 ;  /* 0x0000000419197211 */ /* 0x000fe200018f0eff */
[----:B------:R0:W-:Y:S01]  /*8100*/  STG.E.U8 desc[UR20][R10.64], R105 ;  /* 0x000000690a007986 */ /* 0x0001e2000c101114 */
[----:B------:R-:W-:Y:S02]  /*8110*/  IADD3 R34, P3, R35, R72, RZ ;  /* 0x0000004823227210 */ /* 0x000fe40007f7e0ff */
[----:B------:R-:W-:Y:S01]  /*8120*/  LEA.HI.X.SX32 R27, R27, R4, 0x1, P6 ;  /* 0x000000041b1b7211 */ /* 0x000fe200030f0eff */
[----:B------:R-:W-:Y:S01]  /*8130*/  STG.E.U8 desc[UR20][R16.64], R107 ;  /* 0x0000006b10007986 */ /* 0x000fe2000c101114 */
[----:B------:R-:W-:Y:S02]  /*8140*/  IADD3 R36, P6, R37, R72, RZ ;  /* 0x0000004825247210 */ /* 0x000fe40007fde0ff */
[----:B------:R-:W-:Y:S01]  /*8150*/  LEA.HI.X.SX32 R31, R31, R4, 0x1, P2 ;  /* 0x000000041f1f7211 */ /* 0x000fe200010f0eff */
[----:B------:R-:W-:Y:S01]  /*8160*/  STG.E.U8 desc[UR20][R18.64], R81 ;  /* 0x0000005112007986 */ /* 0x000fe2000c101114 */
[----:B------:R-:W-:Y:S01]  /*8170*/  IADD3 R40, P2, R41, R72, RZ ;  /* 0x0000004829287210 */ /* 0x000fe20007f5e0ff */
[----:B-1----:R-:W-:Y:S01]  /*8180*/  IMAD.SHL.U32 R6, R121, 0x2, RZ ;  /* 0x0000000279067824 */ /* 0x002fe200078e00ff */
[----:B------:R-:W-:Y:S01]  /*8190*/  LEA.HI.X.SX32 R33, R33, R4, 0x1, P4 ;  /* 0x0000000421217211 */ /* 0x000fe200020f0eff */
[----:B------:R1:W-:Y:S01]  /*81a0*/  STG.E.U8 desc[UR20][R20.64], R87 ;  /* 0x0000005714007986 */ /* 0x0003e2000c101114 */
[----:B------:R-:W-:-:S02]  /*81b0*/  IADD3 R42, P4, R43, R72, RZ ;  /* 0x000000482b2a7210 */ /* 0x000fc40007f9e0ff */
[----:B------:R-:W-:Y:S01]  /*81c0*/  LEA.HI.X.SX32 R35, R35, R4, 0x1, P3 ;  /* 0x0000000423237211 */ /* 0x000fe200018f0eff */
[----:B------:R-:W-:Y:S01]  /*81d0*/  STG.E.U8 desc[UR20][R22.64], R95 ;  /* 0x0000005f16007986 */ /* 0x000fe2000c101114 */
        /* <DEDUP_REMOVED lines=8> */
[----:B------:R-:W-:Y:S01]  /*8260*/  STG.E.U8 desc[UR20][R28.64], R85 ;  /* 0x000000551c007986 */ /* 0x000fe2000c101114 */
[----:B------:R-:W-:Y:S02]  /*8270*/  IADD3 R52, P4, R53, R72, RZ ;  /* 0x0000004835347210 */ /* 0x000fe40007f9e0ff */
[----:B------:R-:W-:Y:S01]  /*8280*/  LEA.HI.X.SX32 R45, R45, R4, 0x1, P3 ;  /* 0x000000042d2d7211 */ /* 0x000fe200018f0eff */
[----:B------:R3:W-:Y:S01]  /*8290*/  STG.E.U8 desc[UR20][R30.64], R93 ;  /* 0x0000005d1e007986 */ /* 0x0007e2000c101114 */
[C---:B0-----:R-:W-:Y:S02]  /*82a0*/  PRMT R11, R13.reuse, 0x7773, RZ ;  /* 0x000077730d0b7816 */ /* 0x041fe400000000ff */
[----:B-1----:R-:W-:Y:S01]  /*82b0*/  PRMT R21, R13, 0x7772, RZ ;  /* 0x000077720d157816 */ /* 0x002fe200000000ff */
[----:B------:R0:W-:Y:S01]  /*82c0*/  STG.E.U8 desc[UR20][R32.64], R101 ;  /* 0x0000006520007986 */ /* 0x0001e2000c101114 */
[----:B--2---:R-:W-:-:S02]  /*82d0*/  PRMT R79, R12, 0x7770, RZ ;  /* 0x000077700c4f7816 */ /* 0x004fc400000000ff */
[----:B------:R-:W-:Y:S01]  /*82e0*/  PRMT R27, R13, 0x7771, RZ ;  /* 0x000077710d1b7816 */ /* 0x000fe200000000ff */
[----:B------:R-:W-:Y:S01]  /*82f0*/  STG.E.U8 desc[UR20][R34.64], R77 ;  /* 0x0000004d22007986 */ /* 0x000fe2000c101114 */
[----:B------:R-:W-:Y:S02]  /*8300*/  IADD3 R54, P3, R55, R72, RZ ;  /* 0x0000004837367210 */ /* 0x000fe40007f7e0ff */
[----:B------:R-:W-:Y:S01]  /*8310*/  LEA.HI.X.SX32 R47, R47, R4, 0x1, P6 ;  /* 0x000000042f2f7211 */ /* 0x000fe200030f0eff */
[----:B------:R-:W-:Y:S01]  /*8320*/  STG.E.U8 desc[UR20][R36.64], R83 ;  /* 0x0000005324007986 */ /* 0x000fe2000c101114 */
[----:B---3--:R-:W-:Y:S02]  /*8330*/  PRMT R31, R13, 0x7770, RZ ;  /* 0x000077700d1f7816 */ /* 0x008fe400000000ff */
[----:B------:R-:W-:Y:S01]  /*8340*/  PRMT R29, R14, 0x7770, RZ ;  /* 0x000077700e1d7816 */ /* 0x000fe200000000ff */
[----:B------:R-:W-:Y:S01]  /*8350*/  STG.E.U8 desc[UR20][R38.64], R91 ;  /* 0x0000005b26007986 */ /* 0x000fe2000c101114 */
[C---:B------:R-:W-:Y:S01]  /*8360*/  PRMT R7, R15.reuse, 0x7773, RZ ;  /* 0x000077730f077816 */ /* 0x040fe200000000ff */
[----:B0-----:R-:W0:Y:S01]  /*8370*/  LDC.64 R32, c[0x0][0x230] ;  /* 0x00008c00ff207b82 */ /* 0x001e220000000a00 */
[C---:B------:R-:W-:Y:S01]  /*8380*/  PRMT R13, R15.reuse, 0x7772, RZ ;  /* 0x000077720f0d7816 */ /* 0x040fe200000000ff */
[----:B------:R-:W-:Y:S01]  /*8390*/  STG.E.U8 desc[UR20][R40.64], R99 ;  /* 0x0000006328007986 */ /* 0x000fe2000c101114 */
[----:B------:R-:W-:-:S02]  /*83a0*/  PRMT R25, R15, 0x7771, RZ ;  /* 0x000077710f197816 */ /* 0x000fc400000000ff */
[----:B------:R-:W-:Y:S01]  /*83b0*/  IADD3 R56, P6, R57, R72, RZ ;  /* 0x0000004839387210 */ /* 0x000fe20007fde0ff */
[----:B------:R-:W-:Y:S01]  /*83c0*/  STG.E.U8 desc[UR20][R42.64], R79 ;  /* 0x0000004f2a007986 */ /* 0x000fe2000c101114 */
[----:B------:R-:W-:Y:S02]  /*83d0*/  PRMT R15, R15, 0x7770, RZ ;  /* 0x000077700f0f7816 */ /* 0x000fe400000000ff */
[----:B------:R-:W-:Y:S01]  /*83e0*/  LEA.HI.X.SX32 R51, R51, R4, 0x1, P2 ;  /* 0x0000000433337211 */ /* 0x000fe200010f0eff */
[----:B------:R-:W-:Y:S01]  /*83f0*/  STG.E.U8 desc[UR20][R44.64], R31 ;  /* 0x0000001f2c007986 */ /* 0x000fe2000c101114 */
[----:B------:R-:W-:Y:S02]  /*8400*/  PRMT R81, R12, 0x7771, RZ ;  /* 0x000077710c517816 */ /* 0x000fe400000000ff */
[----:B------:R-:W-:Y:S01]  /*8410*/  IADD3 R60, P2, R61, R72, RZ ;  /* 0x000000483d3c7210 */ /* 0x000fe20007f5e0ff */
[----:B------:R-:W-:Y:S01]  /*8420*/  STG.E.U8 desc[UR20][R46.64], R29 ;  /* 0x0000001d2e007986 */ /* 0x000fe2000c101114 */
[----:B------:R-:W-:-:S02]  /*8430*/  LEA.HI.X.SX32 R53, R53, R4, 0x1, P4 ;  /* 0x0000000435357211 */ /* 0x000fc400020f0eff */
[----:B------:R-:W-:Y:S01]  /*8440*/  IADD3 R62, P4, R63, R72, RZ ;  /* 0x000000483f3e7210 */ /* 0x000fe20007f9e0ff */
[----:B------:R-:W-:Y:S01]  /*8450*/  STG.E.U8 desc[UR20][R48.64], R15 ;  /* 0x0000000f30007986 */ /* 0x000fe2000c101114 */
[----:B------:R-:W-:Y:S02]  /*8460*/  LEA.HI.X.SX32 R55, R55, R4, 0x1, P3 ;  /* 0x0000000437377211 */ /* 0x000fe400018f0eff */
[----:B------:R-:W-:Y:S01]  /*8470*/  PRMT R3, R14, 0x7771, RZ ;  /* 0x000077710e037816 */ /* 0x000fe200000000ff */
[----:B------:R-:W-:Y:S01]  /*8480*/  STG.E.U8 desc[UR20][R50.64], R81 ;  /* 0x0000005132007986 */ /* 0x000fe2000c101114 */
[----:B------:R-:W-:Y:S02]  /*8490*/  IADD3 R64, P3, R65, R72, RZ ;  /* 0x0000004841407210 */ /* 0x000fe40007f7e0ff */
[----:B------:R-:W-:Y:S01]  /*84a0*/  LEA.HI.X.SX32 R57, R57, R4, 0x1, P6 ;  /* 0x0000000439397211 */ /* 0x000fe200030f0eff */
[----:B------:R-:W-:Y:S01]  /*84b0*/  STG.E.U8 desc[UR20][R52.64], R27 ;  /* 0x0000001b34007986 */ /* 0x000fe2000c101114 */
[----:B------:R-:W-:-:S02]  /*84c0*/  IADD3 R66, P6, R67, R72, RZ ;  /* 0x0000004843427210 */ /* 0x000fc40007fde0ff */
[----:B------:R-:W-:Y:S01]  /*84d0*/  PRMT R23, R12, 0x7772, RZ ;  /* 0x000077720c177816 */ /* 0x000fe200000000ff */
[----:B------:R1:W-:Y:S01]  /*84e0*/  STG.E.U8 desc[UR20][R54.64], R3 ;  /* 0x0000000336007986 */ /* 0x0003e2000c101114 */
[----:B------:R-:W-:Y:S02]  /*84f0*/  IADD3 R68, P5, R69, R72, RZ ;  /* 0x0000004845447210 */ /* 0x000fe40007fbe0ff */
[----:B------:R-:W-:Y:S01]  /*8500*/  LEA.HI.X.SX32 R61, R61, R4, 0x1, P2 ;  /* 0x000000043d3d7211 */ /* 0x000fe200010f0eff */
[----:B------:R2:W-:Y:S01]  /*8510*/  STG.E.U8 desc[UR20][R56.64], R25 ;  /* 0x0000001938007986 */ /* 0x0005e2000c101114 */
[----:B------:R-:W-:Y:S02]  /*8520*/  IADD3 R70, P2, R71, R72, RZ ;  /* 0x0000004847467210 */ /* 0x000fe40007f5e0ff */
[----:B------:R-:W-:Y:S01]  /*8530*/  LEA.HI.X.SX32 R63, R63, R4, 0x1, P4 ;  /* 0x000000043f3f7211 */ /* 0x000fe200020f0eff */
[----:B------:R2:W-:Y:S01]  /*8540*/  STG.E.U8 desc[UR20][R58.64], R23 ;  /* 0x000000173a007986 */ /* 0x0005e2000c101114 */
[----:B------:R-:W-:-:S02]  /*8550*/  PRMT R19, R14, 0x7772, RZ ;  /* 0x000077720e137816 */ /* 0x000fc400000000ff */
[----:B------:R-:W-:Y:S01]  /*8560*/  IADD3 R72, P4, R73, R72, RZ ;  /* 0x0000004849487210 */ /* 0x000fe20007f9e0ff */
[----:B------:R2:W-:Y:S01]  /*8570*/  STG.E.U8 desc[UR20][R60.64], R21 ;  /* 0x000000153c007986 */ /* 0x0005e2000c101114 */
[-C--:B------:R-:W-:Y:S02]  /*8580*/  LEA.HI.X.SX32 R65, R65, R4.reuse, 0x1, P3 ;  /* 0x0000000441417211 */ /* 0x080fe400018f0eff */
[-C--:B------:R-:W-:Y:S01]  /*8590*/  LEA.HI.X.SX32 R67, R67, R4.reuse, 0x1, P6 ;  /* 0x0000000443437211 */ /* 0x080fe200030f0eff */
[----:B------:R2:W-:Y:S01]  /*85a0*/  STG.E.U8 desc[UR20][R62.64], R19 ;  /* 0x000000133e007986 */ /* 0x0005e2000c101114 */
[----:B------:R-:W-:Y:S02]  /*85b0*/  PRMT R17, R12, 0x7773, RZ ;  /* 0x000077730c117816 */ /* 0x000fe400000000ff */
[-C--:B------:R-:W-:Y:S01]  /*85c0*/  LEA.HI.X.SX32 R69, R69, R4.reuse, 0x1, P5 ;  /* 0x0000000445457211 */ /* 0x080fe200028f0eff */
[----:B------:R2:W-:Y:S01]  /*85d0*/  STG.E.U8 desc[UR20][R64.64], R13 ;  /* 0x0000000d40007986 */ /* 0x0005e2000c101114 */
[----:B------:R-:W-:-:S02]  /*85e0*/  LEA.HI.X.SX32 R71, R71, R4, 0x1, P2 ;  /* 0x0000000447477211 */ /* 0x000fc400010f0eff */
[----:B------:R-:W-:Y:S01]  /*85f0*/  PRMT R9, R14, 0x7773, RZ ;  /* 0x000077730e097816 */ /* 0x000fe200000000ff */
[----:B------:R2:W-:Y:S01]  /*8600*/  STG.E.U8 desc[UR20][R66.64], R17 ;  /* 0x0000001142007986 */ /* 0x0005e2000c101114 */
[----:B------:R-:W-:Y:S02]  /*8610*/  LEA.HI.X.SX32 R73, R73, R4, 0x1, P4 ;  /* 0x0000000449497211 */ /* 0x000fe400020f0eff */
[----:B-1----:R-:W-:Y:S01]  /*8620*/  FSEL R3, R74, -INF , P0 ;  /* 0xff8000004a037808 */ /* 0x002fe20000000000 */
[----:B------:R2:W-:Y:S01]  /*8630*/  STG.E.U8 desc[UR20][R68.64], R11 ;  /* 0x0000000b44007986 */ /* 0x0005e2000c101114 */
[----:B------:R-:W-:Y:S02]  /*8640*/  FSEL R2, R75, -INF , P1 ;  /* 0xff8000004b027808 */ /* 0x000fe40000800000 */
[----:B------:R-:W-:Y:S01]  /*8650*/  LOP3.LUT P2, RZ, R121, 0x100, RZ, 0xc0, !PT ;  /* 0x0000010079ff7812 */ /* 0x000fe2000784c0ff */
[----:B------:R2:W-:Y:S01]  /*8660*/  STG.E.U8 desc[UR20][R70.64], R9 ;  /* 0x0000000946007986 */ /* 0x0005e2000c101114 */
[----:B------:R-:W-:Y:S01]  /*8670*/  FFMA R4, R3, 0.69314718246459960938, R8 ;  /* 0x3f31721803047823 */ /* 0x000fe20000000008 */
[----:B------:R-:W-:Y:S01]  /*8680*/  FFMA R5, R2, 0.69314718246459960938, R5 ;  /* 0x3f31721802057823 */ /* 0x000fe20000000005 */
[----:B------:R-:W-:Y:S01]  /*8690*/  LOP3.LUT R8, R6, 0x3f8, RZ, 0xc0, !PT ;  /* 0x000003f806087812 */ /* 0x000fe200078ec0ff */
[----:B------:R2:W-:Y:S01]  /*86a0*/  STG.E.U8 desc[UR20][R72.64], R7 ;  /* 0x0000000748007986 */ /* 0x0005e2000c101114 */
[----:B------:R-:W-:-:S02]  /*86b0*/  IMAD.SHL.U32 R3, R120, 0x4, RZ ;  /* 0x0000000478037824 */ /* 0x000fc400078e00ff */
[----:B------:R-:W-:Y:S01]  /*86c0*/  IMAD.HI R6, R120, 0x4, RZ ;  /* 0x0000000478067827 */ /* 0x000fe200078e02ff */
[----:B------:R-:W-:Y:S02]  /*86d0*/  BAR.SYNC.DEFER_BLOCKING 0x0 ;  /* 0x0000000000007b1d */ /* 0x000fe40000010000 */
[----:B0-----:R-:W-:-:S04]  /*86e0*/  IADD3 R2, P0, P1, R3, UR6, R32 ;  /* 0x0000000603027c10 */ /* 0x001fc8000f91e020 */
[----:B------:R-:W-:Y:S01]  /*86f0*/  IADD3.X R3, R6, UR5, R33, P0, P1 ;  /* 0x0000000506037c10 */ /* 0x000fe200087e2421 */
[----:B------:R2:W-:Y:S01]  /*8700*/  STS.64 [R8+UR17], R4 ;  /* 0x0000000408007988 */ /* 0x0005e20008000a11 */
[----:B------:R-:W-:Y:S06]  /*8710*/  BAR.SYNC.DEFER_BLOCKING 0x0 ;  /* 0x0000000000007b1d */ /* 0x000fec0000010000 */
[----:B------:R-:W-:Y:S05]  /*8720*/  @P2 EXIT ;  /* 0x000000000000294d */ /* 0x000fea0003800000 */
[----:B--2---:R-:W0:Y:S04]  /*8730*/  LDS R5, [R0] ;  /* 0x0000000000057984 */ /* 0x004e280000000800 */
[----:B0-----:R-:W-:Y:S01]  /*8740*/  STG.E desc[UR20][R2.64], R5 ;  /* 0x0000000502007986 */ /* 0x001fe2000c101914 */
[----:B------:R-:W-:Y:S05]  /*8750*/  EXIT ;  /* 0x000000000000794d */ /* 0x000fea0003800000 */
.L_x_2:
[----:B------:R-:W-:-:S00]  /*8760*/  BRA `(.L_x_2) ;  /* 0xfffffffc00fc7947 */ /* 0x000fc0000383ffff */
[----:B------:R-:W-:-:S00]  /*8770*/  NOP ;  /* 0x0000000000007918 */ /* 0x000fc00000000000 */
        /* <DEDUP_REMOVED lines=8> */
.L_x_3:


//--------------------- .nv.global.init           --------------------------
	.section	.nv.global.init,"aw",@progbits
.nv.global.init:
	.type		_$_str,@object
	.size		_$_str,(.L_0 - _$_str)
_$_str:
        /*0000*/ 	.byte	0x5f, 0x5f, 0x43, 0x55, 0x44, 0x41, 0x5f, 0x46, 0x54, 0x5a, 0x00
.L_0:


//--------------------- .nv.shared.attn_fwd       --------------------------
	.section	.nv.shared.attn_fwd,"aw",@nobits
	.sectionflags	@""
	.align	16
	.zero		1024


//--------------------- .nv.shared.reserved.0     --------------------------
	.section	.nv.shared.reserved.0,"aw",@nobits
	.weak		__nv_reservedSMEM_offset_0_alias
	.size		__nv_reservedSMEM_offset_0_alias, 0, 0
	.other		__nv_reservedSMEM_offset_0_alias,@"STO_CUDA_RESERVED_SHARED STV_DEFAULT"
__nv_reservedSMEM_offset_0_alias:
	.zero		0


//--------------------- .nv.constant0.attn_fwd    --------------------------
	.section	.nv.constant0.attn_fwd,"a",@progbits
	.sectionflags	@""
	.align	4
.nv.constant0.attn_fwd:
	.zero		664


//--------------------- SYMBOLS --------------------------

	.type		.nv.reservedSmem.offset0,@object
	.size		.nv.reservedSmem.offset0,0x4
